//
// Generated by NVIDIA NVVM Compiler
//
// Compiler Build ID: CL-36424714
// Cuda compilation tools, release 13.0, V13.0.88
// Based on NVVM 20.0.0
//

.version 9.0
.target sm_100
.address_size 64

	// .globl	_Z20basic_convolution_2DPKfPfi
// _ZZ24optimized_convolution_2DPKfPfiE4tile has been demoted
// _ZZ24optimized_convolution_3DPKfPfiE4tile has been demoted

.visible .entry _Z20basic_convolution_2DPKfPfi(
	.param .u64 .ptr .align 1 _Z20basic_convolution_2DPKfPfi_param_0,
	.param .u64 .ptr .align 1 _Z20basic_convolution_2DPKfPfi_param_1,
	.param .u32 _Z20basic_convolution_2DPKfPfi_param_2
)
{
	.reg .pred 	%p<39>;
	.reg .b32 	%r<30>;
	.reg .b32 	%f<39>;
	.reg .b64 	%rd<31>;

	ld.param.u64 	%rd7, [_Z20basic_convolution_2DPKfPfi_param_0];
	ld.param.u64 	%rd6, [_Z20basic_convolution_2DPKfPfi_param_1];
	ld.param.u32 	%r6, [_Z20basic_convolution_2DPKfPfi_param_2];
	cvta.to.global.u64 	%rd1, %rd7;
	mov.u32 	%r7, %ctaid.x;
	mov.u32 	%r8, %ntid.x;
	mov.u32 	%r9, %tid.x;
	mad.lo.s32 	%r1, %r7, %r8, %r9;
	mov.u32 	%r10, %ctaid.y;
	mov.u32 	%r11, %ntid.y;
	mov.u32 	%r12, %tid.y;
	mad.lo.s32 	%r13, %r10, %r11, %r12;
	add.s32 	%r14, %r1, -1;
	setp.gt.s32 	%p5, %r1, 0;
	setp.le.s32 	%p6, %r1, %r6;
	and.pred  	%p1, %p5, %p6;
	mul.lo.s32 	%r2, %r14, %r6;
	setp.ne.s32 	%p7, %r13, 0;
	setp.le.s32 	%p8, %r13, %r6;
	and.pred  	%p2, %p7, %p8;
	and.pred  	%p10, %p1, %p2;
	cvt.s64.s32 	%rd8, %r2;
	cvt.u64.u32 	%rd2, %r13;
	add.s64 	%rd9, %rd2, %rd8;
	shl.b64 	%rd10, %rd9, 2;
	add.s64 	%rd3, %rd1, %rd10;
	mov.f32 	%f31, 0f00000000;
	not.pred 	%p11, %p10;
	@%p11 bra 	$L__BB0_2;
	ld.global.f32 	%f20, [%rd3+-4];
	add.f32 	%f31, %f20, 0f00000000;
$L__BB0_2:
	cvt.u32.u64 	%r15, %rd2;
	setp.ge.s32 	%p12, %r15, %r6;
	not.pred 	%p13, %p1;
	or.pred  	%p14, %p13, %p12;
	@%p14 bra 	$L__BB0_4;
	add.s32 	%r17, %r15, %r2;
	mul.wide.s32 	%rd12, %r17, 4;
	add.s64 	%rd13, %rd1, %rd12;
	ld.global.f32 	%f21, [%rd13];
	add.f32 	%f31, %f31, %f21;
$L__BB0_4:
	add.s32 	%r3, %r15, 1;
	setp.ge.s32 	%p15, %r3, %r6;
	or.pred  	%p17, %p13, %p15;
	@%p17 bra 	$L__BB0_6;
	ld.global.f32 	%f22, [%rd3+4];
	add.f32 	%f31, %f31, %f22;
$L__BB0_6:
	setp.gt.s32 	%p18, %r1, -1;
	setp.lt.s32 	%p19, %r1, %r6;
	and.pred  	%p3, %p18, %p19;
	mul.lo.s32 	%r4, %r1, %r6;
	and.pred  	%p20, %p3, %p2;
	cvt.s64.s32 	%rd15, %r4;
	add.s64 	%rd16, %rd2, %rd15;
	shl.b64 	%rd17, %rd16, 2;
	add.s64 	%rd4, %rd1, %rd17;
	not.pred 	%p21, %p20;
	@%p21 bra 	$L__BB0_8;
	ld.global.f32 	%f23, [%rd4+-4];
	add.f32 	%f31, %f31, %f23;
$L__BB0_8:
	setp.ge.s32 	%p22, %r15, %r6;
	not.pred 	%p23, %p3;
	or.pred  	%p24, %p23, %p22;
	@%p24 bra 	$L__BB0_10;
	add.s32 	%r21, %r15, %r4;
	mul.wide.s32 	%rd19, %r21, 4;
	add.s64 	%rd20, %rd1, %rd19;
	ld.global.f32 	%f24, [%rd20];
	add.f32 	%f31, %f31, %f24;
$L__BB0_10:
	setp.ge.s32 	%p25, %r3, %r6;
	or.pred  	%p27, %p23, %p25;
	@%p27 bra 	$L__BB0_12;
	ld.global.f32 	%f25, [%rd4+4];
	add.f32 	%f31, %f31, %f25;
$L__BB0_12:
	add.s32 	%r22, %r1, 1;
	setp.gt.s32 	%p28, %r1, -2;
	setp.lt.s32 	%p29, %r22, %r6;
	and.pred  	%p4, %p28, %p29;
	add.s32 	%r5, %r4, %r6;
	and.pred  	%p30, %p4, %p2;
	cvt.s64.s32 	%rd21, %r5;
	add.s64 	%rd22, %rd2, %rd21;
	shl.b64 	%rd23, %rd22, 2;
	add.s64 	%rd5, %rd1, %rd23;
	not.pred 	%p31, %p30;
	@%p31 bra 	$L__BB0_14;
	ld.global.f32 	%f26, [%rd5+-4];
	add.f32 	%f31, %f31, %f26;
$L__BB0_14:
	setp.ge.s32 	%p32, %r15, %r6;
	not.pred 	%p33, %p4;
	or.pred  	%p34, %p33, %p32;
	@%p34 bra 	$L__BB0_16;
	add.s32 	%r25, %r15, %r5;
	mul.wide.s32 	%rd25, %r25, 4;
	add.s64 	%rd26, %rd1, %rd25;
	ld.global.f32 	%f27, [%rd26];
	add.f32 	%f31, %f31, %f27;
$L__BB0_16:
	setp.ge.s32 	%p35, %r3, %r6;
	or.pred  	%p37, %p33, %p35;
	@%p37 bra 	$L__BB0_18;
	ld.global.f32 	%f28, [%rd5+4];
	add.f32 	%f31, %f31, %f28;
$L__BB0_18:
	max.s32 	%r27, %r1, %r15;
	setp.ge.s32 	%p38, %r27, %r6;
	@%p38 bra 	$L__BB0_20;
	div.rn.f32 	%f29, %f31, 0f41100000;
	add.s32 	%r29, %r4, %r15;
	cvta.to.global.u64 	%rd28, %rd6;
	mul.wide.s32 	%rd29, %r29, 4;
	add.s64 	%rd30, %rd28, %rd29;
	st.global.f32 	[%rd30], %f29;
$L__BB0_20:
	ret;

}
	// .globl	_Z24optimized_convolution_2DPKfPfi
.visible .entry _Z24optimized_convolution_2DPKfPfi(
	.param .u64 .ptr .align 1 _Z24optimized_convolution_2DPKfPfi_param_0,
	.param .u64 .ptr .align 1 _Z24optimized_convolution_2DPKfPfi_param_1,
	.param .u32 _Z24optimized_convolution_2DPKfPfi_param_2
)
{
	.reg .pred 	%p<15>;
	.reg .b32 	%r<19>;
	.reg .b32 	%f<12>;
	.reg .b64 	%rd<13>;
	.reg .b64 	%fd<28>;
	// demoted variable
	.shared .align 8 .b8 _ZZ24optimized_convolution_2DPKfPfiE4tile[968];
	ld.param.u64 	%rd1, [_Z24optimized_convolution_2DPKfPfi_param_0];
	ld.param.u64 	%rd2, [_Z24optimized_convolution_2DPKfPfi_param_1];
	ld.param.u32 	%r6, [_Z24optimized_convolution_2DPKfPfi_param_2];
	mov.u32 	%r7, %tid.x;
	mov.u32 	%r1, %tid.y;
	mov.u32 	%r8, %ctaid.x;
	shl.b32 	%r9, %r8, 3;
	add.s32 	%r2, %r7, -1;
	add.s32 	%r3, %r2, %r9;
	mov.u32 	%r10, %ctaid.y;
	shl.b32 	%r11, %r10, 3;
	add.s32 	%r4, %r11, %r1;
	setp.gt.s32 	%p1, %r3, -1;
	setp.lt.s32 	%p2, %r3, %r6;
	and.pred  	%p3, %p1, %p2;
	setp.ne.s32 	%p4, %r4, 0;
	setp.le.s32 	%p5, %r4, %r6;
	and.pred  	%p6, %p4, %p5;
	and.pred  	%p8, %p3, %p6;
	mov.u32 	%r12, _ZZ24optimized_convolution_2DPKfPfiE4tile;
	mad.lo.s32 	%r13, %r7, 88, %r12;
	shl.b32 	%r14, %r1, 3;
	add.s32 	%r5, %r13, %r14;
	not.pred 	%p9, %p8;
	@%p9 bra 	$L__BB1_2;
	mad.lo.s32 	%r15, %r6, %r3, %r4;
	cvta.to.global.u64 	%rd4, %rd1;
	add.s32 	%r16, %r15, -1;
	mul.wide.u32 	%rd5, %r16, 4;
	add.s64 	%rd6, %rd4, %rd5;
	ld.global.f32 	%f1, [%rd6];
	cvt.f64.f32 	%fd1, %f1;
	st.shared.f64 	[%r5], %fd1;
	bra.uni 	$L__BB1_3;
$L__BB1_2:
	mov.b64 	%rd3, 0;
	st.shared.u64 	[%r5], %rd3;
$L__BB1_3:
	bar.sync 	0;
	setp.gt.u32 	%p10, %r2, 7;
	setp.eq.s32 	%p11, %r1, 0;
	setp.gt.u32 	%p12, %r1, 8;
	or.pred  	%p13, %p10, %p12;
	or.pred  	%p14, %p13, %p11;
	@%p14 bra 	$L__BB1_5;
	ld.shared.f64 	%fd2, [%r5+-96];
	add.f64 	%fd3, %fd2, 0d0000000000000000;
	cvt.rn.f32.f64 	%f2, %fd3;
	ld.shared.f64 	%fd4, [%r5+-88];
	cvt.f64.f32 	%fd5, %f2;
	add.f64 	%fd6, %fd4, %fd5;
	cvt.rn.f32.f64 	%f3, %fd6;
	ld.shared.f64 	%fd7, [%r5+-80];
	cvt.f64.f32 	%fd8, %f3;
	add.f64 	%fd9, %fd7, %fd8;
	cvt.rn.f32.f64 	%f4, %fd9;
	ld.shared.f64 	%fd10, [%r5+-8];
	cvt.f64.f32 	%fd11, %f4;
	add.f64 	%fd12, %fd10, %fd11;
	cvt.rn.f32.f64 	%f5, %fd12;
	ld.shared.f64 	%fd13, [%r5];
	cvt.f64.f32 	%fd14, %f5;
	add.f64 	%fd15, %fd13, %fd14;
	cvt.rn.f32.f64 	%f6, %fd15;
	ld.shared.f64 	%fd16, [%r5+8];
	cvt.f64.f32 	%fd17, %f6;
	add.f64 	%fd18, %fd16, %fd17;
	cvt.rn.f32.f64 	%f7, %fd18;
	ld.shared.f64 	%fd19, [%r5+80];
	cvt.f64.f32 	%fd20, %f7;
	add.f64 	%fd21, %fd19, %fd20;
	cvt.rn.f32.f64 	%f8, %fd21;
	ld.shared.f64 	%fd22, [%r5+88];
	cvt.f64.f32 	%fd23, %f8;
	add.f64 	%fd24, %fd22, %fd23;
	cvt.rn.f32.f64 	%f9, %fd24;
	ld.shared.f64 	%fd25, [%r5+96];
	cvt.f64.f32 	%fd26, %f9;
	add.f64 	%fd27, %fd25, %fd26;
	cvt.rn.f32.f64 	%f10, %fd27;
	div.rn.f32 	%f11, %f10, 0f41100000;
	mul.lo.s32 	%r18, %r6, %r3;
	cvt.s64.s32 	%rd7, %r18;
	cvt.u64.u32 	%rd8, %r4;
	add.s64 	%rd9, %rd7, %rd8;
	cvta.to.global.u64 	%rd10, %rd2;
	shl.b64 	%rd11, %rd9, 2;
	add.s64 	%rd12, %rd10, %rd11;
	st.global.f32 	[%rd12+-4], %f11;
$L__BB1_5:
	ret;

}
	// .globl	_Z20basic_convolution_3DPKfPfi
.visible .entry _Z20basic_convolution_3DPKfPfi(
	.param .u64 .ptr .align 1 _Z20basic_convolution_3DPKfPfi_param_0,
	.param .u64 .ptr .align 1 _Z20basic_convolution_3DPKfPfi_param_1,
	.param .u32 _Z20basic_convolution_3DPKfPfi_param_2
)
{
	.reg .pred 	%p<106>;
	.reg .b32 	%r<42>;
	.reg .b32 	%f<111>;
	.reg .b64 	%rd<25>;

	ld.param.u64 	%rd12, [_Z20basic_convolution_3DPKfPfi_param_0];
	ld.param.u64 	%rd11, [_Z20basic_convolution_3DPKfPfi_param_1];
	ld.param.u32 	%r12, [_Z20basic_convolution_3DPKfPfi_param_2];
	cvta.to.global.u64 	%rd1, %rd12;
	mov.u32 	%r13, %ctaid.x;
	mov.u32 	%r14, %ntid.x;
	mov.u32 	%r15, %tid.x;
	mad.lo.s32 	%r1, %r13, %r14, %r15;
	mov.u32 	%r16, %ctaid.y;
	mov.u32 	%r17, %ntid.y;
	mov.u32 	%r18, %tid.y;
	mad.lo.s32 	%r2, %r16, %r17, %r18;
	mov.u32 	%r19, %ctaid.z;
	mov.u32 	%r20, %ntid.z;
	mov.u32 	%r21, %tid.z;
	mad.lo.s32 	%r3, %r19, %r20, %r21;
	add.s32 	%r22, %r1, -1;
	setp.gt.s32 	%p15, %r1, 0;
	setp.le.s32 	%p16, %r1, %r12;
	and.pred  	%p1, %p15, %p16;
	mul.lo.s32 	%r4, %r22, %r12;
	add.s32 	%r23, %r2, %r4;
	setp.ne.s32 	%p17, %r2, 0;
	setp.le.s32 	%p18, %r2, %r12;
	and.pred  	%p2, %p17, %p18;
	and.pred  	%p3, %p1, %p2;
	add.s32 	%r5, %r23, -1;
	add.s32 	%r6, %r3, -1;
	setp.ne.s32 	%p20, %r3, 0;
	setp.le.s32 	%p21, %r3, %r12;
	and.pred  	%p4, %p20, %p21;
	and.pred  	%p23, %p3, %p4;
	mad.lo.s32 	%r24, %r5, %r12, %r6;
	mul.wide.s32 	%rd13, %r24, 4;
	add.s64 	%rd2, %rd1, %rd13;
	mov.f32 	%f85, 0f00000000;
	not.pred 	%p24, %p23;
	@%p24 bra 	$L__BB2_2;
	ld.global.f32 	%f56, [%rd2];
	add.f32 	%f85, %f56, 0f00000000;
$L__BB2_2:
	setp.ge.s32 	%p25, %r3, %r12;
	not.pred 	%p26, %p3;
	or.pred  	%p27, %p26, %p25;
	@%p27 bra 	$L__BB2_4;
	ld.global.f32 	%f57, [%rd2+4];
	add.f32 	%f85, %f85, %f57;
$L__BB2_4:
	add.s32 	%r7, %r3, 1;
	setp.ge.s32 	%p28, %r7, %r12;
	or.pred  	%p30, %p26, %p28;
	@%p30 bra 	$L__BB2_6;
	ld.global.f32 	%f58, [%rd2+8];
	add.f32 	%f85, %f85, %f58;
$L__BB2_6:
	setp.lt.s32 	%p31, %r2, %r12;
	and.pred  	%p5, %p1, %p31;
	and.pred  	%p32, %p5, %p4;
	mad.lo.s32 	%r26, %r23, %r12, %r6;
	mul.wide.s32 	%rd14, %r26, 4;
	add.s64 	%rd3, %rd1, %rd14;
	not.pred 	%p33, %p32;
	@%p33 bra 	$L__BB2_8;
	ld.global.f32 	%f59, [%rd3];
	add.f32 	%f85, %f85, %f59;
$L__BB2_8:
	setp.ge.s32 	%p34, %r3, %r12;
	not.pred 	%p35, %p5;
	or.pred  	%p36, %p35, %p34;
	@%p36 bra 	$L__BB2_10;
	ld.global.f32 	%f60, [%rd3+4];
	add.f32 	%f85, %f85, %f60;
$L__BB2_10:
	setp.ge.s32 	%p37, %r7, %r12;
	or.pred  	%p39, %p35, %p37;
	@%p39 bra 	$L__BB2_12;
	ld.global.f32 	%f61, [%rd3+8];
	add.f32 	%f85, %f85, %f61;
$L__BB2_12:
	add.s32 	%r8, %r2, 1;
	setp.lt.s32 	%p40, %r8, %r12;
	and.pred  	%p6, %p1, %p40;
	add.s32 	%r27, %r5, 2;
	and.pred  	%p41, %p6, %p4;
	mad.lo.s32 	%r28, %r27, %r12, %r6;
	mul.wide.s32 	%rd15, %r28, 4;
	add.s64 	%rd4, %rd1, %rd15;
	not.pred 	%p42, %p41;
	@%p42 bra 	$L__BB2_14;
	ld.global.f32 	%f62, [%rd4];
	add.f32 	%f85, %f85, %f62;
$L__BB2_14:
	setp.ge.s32 	%p43, %r3, %r12;
	not.pred 	%p44, %p6;
	or.pred  	%p45, %p44, %p43;
	@%p45 bra 	$L__BB2_16;
	ld.global.f32 	%f63, [%rd4+4];
	add.f32 	%f85, %f85, %f63;
$L__BB2_16:
	setp.ge.s32 	%p46, %r7, %r12;
	or.pred  	%p48, %p44, %p46;
	@%p48 bra 	$L__BB2_18;
	ld.global.f32 	%f64, [%rd4+8];
	add.f32 	%f85, %f85, %f64;
$L__BB2_18:
	setp.gt.s32 	%p49, %r1, -1;
	setp.lt.s32 	%p50, %r1, %r12;
	and.pred  	%p7, %p49, %p50;
	and.pred  	%p8, %p7, %p2;
	add.s32 	%r9, %r5, %r12;
	and.pred  	%p51, %p8, %p4;
	mad.lo.s32 	%r29, %r9, %r12, %r6;
	mul.wide.s32 	%rd16, %r29, 4;
	add.s64 	%rd5, %rd1, %rd16;
	not.pred 	%p52, %p51;
	@%p52 bra 	$L__BB2_20;
	ld.global.f32 	%f65, [%rd5];
	add.f32 	%f85, %f85, %f65;
$L__BB2_20:
	setp.ge.s32 	%p53, %r3, %r12;
	not.pred 	%p54, %p8;
	or.pred  	%p55, %p54, %p53;
	@%p55 bra 	$L__BB2_22;
	ld.global.f32 	%f66, [%rd5+4];
	add.f32 	%f85, %f85, %f66;
$L__BB2_22:
	setp.ge.s32 	%p56, %r7, %r12;
	or.pred  	%p58, %p54, %p56;
	@%p58 bra 	$L__BB2_24;
	ld.global.f32 	%f67, [%rd5+8];
	add.f32 	%f85, %f85, %f67;
$L__BB2_24:
	setp.lt.s32 	%p59, %r2, %r12;
	and.pred  	%p9, %p7, %p59;
	mad.lo.s32 	%r10, %r12, %r9, %r12;
	and.pred  	%p60, %p9, %p4;
	add.s32 	%r30, %r6, %r10;
	mul.wide.s32 	%rd17, %r30, 4;
	add.s64 	%rd6, %rd1, %rd17;
	not.pred 	%p61, %p60;
	@%p61 bra 	$L__BB2_26;
	ld.global.f32 	%f68, [%rd6];
	add.f32 	%f85, %f85, %f68;
$L__BB2_26:
	setp.ge.s32 	%p62, %r3, %r12;
	not.pred 	%p63, %p9;
	or.pred  	%p64, %p63, %p62;
	@%p64 bra 	$L__BB2_28;
	ld.global.f32 	%f69, [%rd6+4];
	add.f32 	%f85, %f85, %f69;
$L__BB2_28:
	setp.ge.s32 	%p65, %r7, %r12;
	or.pred  	%p67, %p63, %p65;
	@%p67 bra 	$L__BB2_30;
	ld.global.f32 	%f70, [%rd6+8];
	add.f32 	%f85, %f85, %f70;
$L__BB2_30:
	setp.lt.s32 	%p68, %r8, %r12;
	and.pred  	%p10, %p7, %p68;
	add.s32 	%r31, %r9, 2;
	and.pred  	%p69, %p10, %p4;
	mad.lo.s32 	%r32, %r31, %r12, %r6;
	mul.wide.s32 	%rd18, %r32, 4;
	add.s64 	%rd7, %rd1, %rd18;
	not.pred 	%p70, %p69;
	@%p70 bra 	$L__BB2_32;
	ld.global.f32 	%f71, [%rd7];
	add.f32 	%f85, %f85, %f71;
$L__BB2_32:
	setp.ge.s32 	%p71, %r3, %r12;
	not.pred 	%p72, %p10;
	or.pred  	%p73, %p72, %p71;
	@%p73 bra 	$L__BB2_34;
	ld.global.f32 	%f72, [%rd7+4];
	add.f32 	%f85, %f85, %f72;
$L__BB2_34:
	setp.ge.s32 	%p74, %r7, %r12;
	or.pred  	%p76, %p72, %p74;
	@%p76 bra 	$L__BB2_36;
	ld.global.f32 	%f73, [%rd7+8];
	add.f32 	%f85, %f85, %f73;
$L__BB2_36:
	add.s32 	%r33, %r1, 1;
	setp.gt.s32 	%p77, %r1, -2;
	setp.lt.s32 	%p78, %r33, %r12;
	and.pred  	%p11, %p77, %p78;
	and.pred  	%p12, %p11, %p2;
	add.s32 	%r11, %r9, %r12;
	and.pred  	%p79, %p12, %p4;
	mad.lo.s32 	%r34, %r11, %r12, %r6;
	mul.wide.s32 	%rd19, %r34, 4;
	add.s64 	%rd8, %rd1, %rd19;
	not.pred 	%p80, %p79;
	@%p80 bra 	$L__BB2_38;
	ld.global.f32 	%f74, [%rd8];
	add.f32 	%f85, %f85, %f74;
$L__BB2_38:
	setp.ge.s32 	%p81, %r3, %r12;
	not.pred 	%p82, %p12;
	or.pred  	%p83, %p82, %p81;
	@%p83 bra 	$L__BB2_40;
	ld.global.f32 	%f75, [%rd8+4];
	add.f32 	%f85, %f85, %f75;
$L__BB2_40:
	setp.ge.s32 	%p84, %r7, %r12;
	or.pred  	%p86, %p82, %p84;
	@%p86 bra 	$L__BB2_42;
	ld.global.f32 	%f76, [%rd8+8];
	add.f32 	%f85, %f85, %f76;
$L__BB2_42:
	setp.lt.s32 	%p87, %r2, %r12;
	and.pred  	%p13, %p11, %p87;
	mad.lo.s32 	%r35, %r12, %r11, %r12;
	and.pred  	%p88, %p13, %p4;
	add.s32 	%r36, %r6, %r35;
	mul.wide.s32 	%rd20, %r36, 4;
	add.s64 	%rd9, %rd1, %rd20;
	not.pred 	%p89, %p88;
	@%p89 bra 	$L__BB2_44;
	ld.global.f32 	%f77, [%rd9];
	add.f32 	%f85, %f85, %f77;
$L__BB2_44:
	setp.ge.s32 	%p90, %r3, %r12;
	not.pred 	%p91, %p13;
	or.pred  	%p92, %p91, %p90;
	@%p92 bra 	$L__BB2_46;
	ld.global.f32 	%f78, [%rd9+4];
	add.f32 	%f85, %f85, %f78;
$L__BB2_46:
	setp.ge.s32 	%p93, %r7, %r12;
	or.pred  	%p95, %p91, %p93;
	@%p95 bra 	$L__BB2_48;
	ld.global.f32 	%f79, [%rd9+8];
	add.f32 	%f85, %f85, %f79;
$L__BB2_48:
	setp.lt.s32 	%p96, %r8, %r12;
	and.pred  	%p14, %p11, %p96;
	add.s32 	%r37, %r11, 2;
	and.pred  	%p97, %p14, %p4;
	mad.lo.s32 	%r38, %r37, %r12, %r6;
	mul.wide.s32 	%rd21, %r38, 4;
	add.s64 	%rd10, %rd1, %rd21;
	not.pred 	%p98, %p97;
	@%p98 bra 	$L__BB2_50;
	ld.global.f32 	%f80, [%rd10];
	add.f32 	%f85, %f85, %f80;
$L__BB2_50:
	setp.ge.s32 	%p99, %r3, %r12;
	not.pred 	%p100, %p14;
	or.pred  	%p101, %p100, %p99;
	@%p101 bra 	$L__BB2_52;
	ld.global.f32 	%f81, [%rd10+4];
	add.f32 	%f85, %f85, %f81;
$L__BB2_52:
	setp.ge.s32 	%p102, %r7, %r12;
	or.pred  	%p104, %p100, %p102;
	@%p104 bra 	$L__BB2_54;
	ld.global.f32 	%f82, [%rd10+8];
	add.f32 	%f85, %f85, %f82;
$L__BB2_54:
	max.s32 	%r39, %r1, %r2;
	max.s32 	%r40, %r3, %r39;
	setp.ge.s32 	%p105, %r40, %r12;
	@%p105 bra 	$L__BB2_56;
	div.rn.f32 	%f83, %f85, 0f41D80000;
	add.s32 	%r41, %r10, %r3;
	cvta.to.global.u64 	%rd22, %rd11;
	mul.wide.s32 	%rd23, %r41, 4;
	add.s64 	%rd24, %rd22, %rd23;
	st.global.f32 	[%rd24], %f83;
$L__BB2_56:
	ret;

}
	// .globl	_Z24optimized_convolution_3DPKfPfi
.visible .entry _Z24optimized_convolution_3DPKfPfi(
	.param .u64 .ptr .align 1 _Z24optimized_convolution_3DPKfPfi_param_0,
	.param .u64 .ptr .align 1 _Z24optimized_convolution_3DPKfPfi_param_1,
	.param .u32 _Z24optimized_convolution_3DPKfPfi_param_2
)
{
	.reg .pred 	%p<24>;
	.reg .b32 	%r<28>;
	.reg .b32 	%f<30>;
	.reg .b64 	%rd<10>;
	.reg .b64 	%fd<82>;
	// demoted variable
	.shared .align 8 .b8 _ZZ24optimized_convolution_3DPKfPfiE4tile[10648];
	ld.param.u64 	%rd1, [_Z24optimized_convolution_3DPKfPfi_param_0];
	ld.param.u64 	%rd2, [_Z24optimized_convolution_3DPKfPfi_param_1];
	ld.param.u32 	%r8, [_Z24optimized_convolution_3DPKfPfi_param_2];
	mov.u32 	%r9, %tid.x;
	mov.u32 	%r1, %tid.y;
	mov.u32 	%r2, %tid.z;
	mov.u32 	%r10, %ctaid.x;
	shl.b32 	%r11, %r10, 3;
	add.s32 	%r3, %r9, -1;
	add.s32 	%r4, %r3, %r11;
	mov.u32 	%r12, %ctaid.y;
	shl.b32 	%r13, %r12, 3;
	add.s32 	%r14, %r13, %r1;
	add.s32 	%r5, %r14, -1;
	setp.ne.s32 	%p1, %r14, 0;
	mov.u32 	%r15, %ctaid.z;
	shl.b32 	%r16, %r15, 3;
	add.s32 	%r17, %r16, %r2;
	add.s32 	%r6, %r17, -1;
	setp.ne.s32 	%p2, %r17, 0;
	setp.gt.s32 	%p3, %r4, -1;
	setp.lt.s32 	%p4, %r4, %r8;
	and.pred  	%p5, %p3, %p4;
	setp.le.s32 	%p6, %r14, %r8;
	and.pred  	%p7, %p1, %p6;
	and.pred  	%p9, %p5, %p7;
	setp.le.s32 	%p10, %r17, %r8;
	and.pred  	%p11, %p2, %p10;
	and.pred  	%p13, %p9, %p11;
	mad.lo.s32 	%r18, %r1, 11, %r2;
	mad.lo.s32 	%r19, %r9, 121, %r18;
	shl.b32 	%r20, %r19, 3;
	mov.u32 	%r21, _ZZ24optimized_convolution_3DPKfPfiE4tile;
	add.s32 	%r7, %r21, %r20;
	not.pred 	%p14, %p13;
	@%p14 bra 	$L__BB3_2;
	cvta.to.global.u64 	%rd4, %rd1;
	mad.lo.s32 	%r22, %r8, %r4, %r5;
	mad.lo.s32 	%r23, %r22, %r8, %r6;
	mul.wide.u32 	%rd5, %r23, 4;
	add.s64 	%rd6, %rd4, %rd5;
	ld.global.f32 	%f1, [%rd6];
	cvt.f64.f32 	%fd1, %f1;
	st.shared.f64 	[%r7], %fd1;
	bra.uni 	$L__BB3_3;
$L__BB3_2:
	mov.b64 	%rd3, 0;
	st.shared.u64 	[%r7], %rd3;
$L__BB3_3:
	bar.sync 	0;
	setp.gt.u32 	%p15, %r3, 7;
	setp.eq.s32 	%p16, %r1, 0;
	setp.gt.u32 	%p17, %r1, 8;
	or.pred  	%p18, %p15, %p17;
	or.pred  	%p19, %p18, %p16;
	setp.eq.s32 	%p20, %r2, 0;
	or.pred  	%p21, %p20, %p19;
	setp.gt.u32 	%p22, %r2, 8;
	or.pred  	%p23, %p21, %p22;
	@%p23 bra 	$L__BB3_5;
	ld.shared.f64 	%fd2, [%r7+-1064];
	add.f64 	%fd3, %fd2, 0d0000000000000000;
	cvt.rn.f32.f64 	%f2, %fd3;
	ld.shared.f64 	%fd4, [%r7+-1056];
	cvt.f64.f32 	%fd5, %f2;
	add.f64 	%fd6, %fd4, %fd5;
	cvt.rn.f32.f64 	%f3, %fd6;
	ld.shared.f64 	%fd7, [%r7+-1048];
	cvt.f64.f32 	%fd8, %f3;
	add.f64 	%fd9, %fd7, %fd8;
	cvt.rn.f32.f64 	%f4, %fd9;
	ld.shared.f64 	%fd10, [%r7+-976];
	cvt.f64.f32 	%fd11, %f4;
	add.f64 	%fd12, %fd10, %fd11;
	cvt.rn.f32.f64 	%f5, %fd12;
	ld.shared.f64 	%fd13, [%r7+-968];
	cvt.f64.f32 	%fd14, %f5;
	add.f64 	%fd15, %fd13, %fd14;
	cvt.rn.f32.f64 	%f6, %fd15;
	ld.shared.f64 	%fd16, [%r7+-960];
	cvt.f64.f32 	%fd17, %f6;
	add.f64 	%fd18, %fd16, %fd17;
	cvt.rn.f32.f64 	%f7, %fd18;
	ld.shared.f64 	%fd19, [%r7+-888];
	cvt.f64.f32 	%fd20, %f7;
	add.f64 	%fd21, %fd19, %fd20;
	cvt.rn.f32.f64 	%f8, %fd21;
	ld.shared.f64 	%fd22, [%r7+-880];
	cvt.f64.f32 	%fd23, %f8;
	add.f64 	%fd24, %fd22, %fd23;
	cvt.rn.f32.f64 	%f9, %fd24;
	ld.shared.f64 	%fd25, [%r7+-872];
	cvt.f64.f32 	%fd26, %f9;
	add.f64 	%fd27, %fd25, %fd26;
	cvt.rn.f32.f64 	%f10, %fd27;
	ld.shared.f64 	%fd28, [%r7+-96];
	cvt.f64.f32 	%fd29, %f10;
	add.f64 	%fd30, %fd28, %fd29;
	cvt.rn.f32.f64 	%f11, %fd30;
	ld.shared.f64 	%fd31, [%r7+-88];
	cvt.f64.f32 	%fd32, %f11;
	add.f64 	%fd33, %fd31, %fd32;
	cvt.rn.f32.f64 	%f12, %fd33;
	ld.shared.f64 	%fd34, [%r7+-80];
	cvt.f64.f32 	%fd35, %f12;
	add.f64 	%fd36, %fd34, %fd35;
	cvt.rn.f32.f64 	%f13, %fd36;
	ld.shared.f64 	%fd37, [%r7+-8];
	cvt.f64.f32 	%fd38, %f13;
	add.f64 	%fd39, %fd37, %fd38;
	cvt.rn.f32.f64 	%f14, %fd39;
	ld.shared.f64 	%fd40, [%r7];
	cvt.f64.f32 	%fd41, %f14;
	add.f64 	%fd42, %fd40, %fd41;
	cvt.rn.f32.f64 	%f15, %fd42;
	ld.shared.f64 	%fd43, [%r7+8];
	cvt.f64.f32 	%fd44, %f15;
	add.f64 	%fd45, %fd43, %fd44;
	cvt.rn.f32.f64 	%f16, %fd45;
	ld.shared.f64 	%fd46, [%r7+80];
	cvt.f64.f32 	%fd47, %f16;
	add.f64 	%fd48, %fd46, %fd47;
	cvt.rn.f32.f64 	%f17, %fd48;
	ld.shared.f64 	%fd49, [%r7+88];
	cvt.f64.f32 	%fd50, %f17;
	add.f64 	%fd51, %fd49, %fd50;
	cvt.rn.f32.f64 	%f18, %fd51;
	ld.shared.f64 	%fd52, [%r7+96];
	cvt.f64.f32 	%fd53, %f18;
	add.f64 	%fd54, %fd52, %fd53;
	cvt.rn.f32.f64 	%f19, %fd54;
	ld.shared.f64 	%fd55, [%r7+872];
	cvt.f64.f32 	%fd56, %f19;
	add.f64 	%fd57, %fd55, %fd56;
	cvt.rn.f32.f64 	%f20, %fd57;
	ld.shared.f64 	%fd58, [%r7+880];
	cvt.f64.f32 	%fd59, %f20;
	add.f64 	%fd60, %fd58, %fd59;
	cvt.rn.f32.f64 	%f21, %fd60;
	ld.shared.f64 	%fd61, [%r7+888];
	cvt.f64.f32 	%fd62, %f21;
	add.f64 	%fd63, %fd61, %fd62;
	cvt.rn.f32.f64 	%f22, %fd63;
	ld.shared.f64 	%fd64, [%r7+960];
	cvt.f64.f32 	%fd65, %f22;
	add.f64 	%fd66, %fd64, %fd65;
	cvt.rn.f32.f64 	%f23, %fd66;
	ld.shared.f64 	%fd67, [%r7+968];
	cvt.f64.f32 	%fd68, %f23;
	add.f64 	%fd69, %fd67, %fd68;
	cvt.rn.f32.f64 	%f24, %fd69;
	ld.shared.f64 	%fd70, [%r7+976];
	cvt.f64.f32 	%fd71, %f24;
	add.f64 	%fd72, %fd70, %fd71;
	cvt.rn.f32.f64 	%f25, %fd72;
	ld.shared.f64 	%fd73, [%r7+1048];
	cvt.f64.f32 	%fd74, %f25;
	add.f64 	%fd75, %fd73, %fd74;
	cvt.rn.f32.f64 	%f26, %fd75;
	ld.shared.f64 	%fd76, [%r7+1056];
	cvt.f64.f32 	%fd77, %f26;
	add.f64 	%fd78, %fd76, %fd77;
	cvt.rn.f32.f64 	%f27, %fd78;
	ld.shared.f64 	%fd79, [%r7+1064];
	cvt.f64.f32 	%fd80, %f27;
	add.f64 	%fd81, %fd79, %fd80;
	cvt.rn.f32.f64 	%f28, %fd81;
	div.rn.f32 	%f29, %f28, 0f41D80000;
	mad.lo.s32 	%r26, %r8, %r4, %r5;
	mad.lo.s32 	%r27, %r26, %r8, %r6;
	cvta.to.global.u64 	%rd7, %rd2;
	mul.wide.s32 	%rd8, %r27, 4;
	add.s64 	%rd9, %rd7, %rd8;
	st.global.f32 	[%rd9], %f29;
$L__BB3_5:
	ret;

}


// ===== COMPILED SASS (sm_100) =====

	.target	sm_100

	.elftype	@"ET_EXEC"


//--------------------- .note.nv.tkinfo           --------------------------
	.section	.note.nv.tkinfo,"",@"SHT_NOTE"
	.sectionflags	@"SHF_NOTE_NV_TKINFO"
	.tkinfo
        /*0018*/ 	.word	0x00000002
        /*0030*/ 	.string	""
        /*0030*/ 	.string	"ptxas"
        /*0030*/ 	.string	"Cuda compilation tools, release 13.0, V13.0.88"
        /*0030*/ 	.string	"Build cuda_13.0.r13.0/compiler.36424714_0"
        /*0030*/ 	.string	"-arch sm_100 -m 64 "



//--------------------- .note.nv.cuinfo           --------------------------
	.section	.note.nv.cuinfo,"",@"SHT_NOTE"
	.sectionflags	@"SHF_NOTE_NV_CUINFO"
        /*0018*/ 	.short	0x0002
        /*001a*/ 	.short	0x0064
        /*001c*/ 	.short	0x0082
	.zero		2


//--------------------- .nv.info                  --------------------------
	.section	.nv.info,"",@"SHT_CUDA_INFO"
	.align	4


	//----- nvinfo : EIATTR_REGCOUNT
	.align		4
        /*0000*/ 	.byte	0x04, 0x2f
        /*0002*/ 	.short	(.L_1 - .L_0)
	.align		4
.L_0:
        /*0004*/ 	.word	index@(_Z20basic_convolution_2DPKfPfi)
        /*0008*/ 	.word	0x00000018


	//----- nvinfo : EIATTR_FRAME_SIZE
	.align		4
.L_1:
        /*000c*/ 	.byte	0x04, 0x11
        /*000e*/ 	.short	(.L_3 - .L_2)
	.align		4
.L_2:
        /*0010*/ 	.word	index@($__internal_3_$__cuda_sm3x_div_rn_noftz_f32_slowpath)
        /*0014*/ 	.word	0x00000000


	//----- nvinfo : EIATTR_FRAME_SIZE
	.align		4
.L_3:
        /*0018*/ 	.byte	0x04, 0x11
        /*001a*/ 	.short	(.L_5 - .L_4)
	.align		4
.L_4:
        /*001c*/ 	.word	index@(_Z20basic_convolution_2DPKfPfi)
        /*0020*/ 	.word	0x00000000


	//----- nvinfo : EIATTR_REGCOUNT
	.align		4
.L_5:
        /*0024*/ 	.byte	0x04, 0x2f
        /*0026*/ 	.short	(.L_7 - .L_6)
	.align		4
.L_6:
        /*0028*/ 	.word	index@(_Z24optimized_convolution_2DPKfPfi)
        /*002c*/ 	.word	0x00000014


	//----- nvinfo : EIATTR_FRAME_SIZE
	.align		4
.L_7:
        /*0030*/ 	.byte	0x04, 0x11
        /*0032*/ 	.short	(.L_9 - .L_8)
	.align		4
.L_8:
        /*0034*/ 	.word	index@($__internal_2_$__cuda_sm3x_div_rn_noftz_f32_slowpath)
        /*0038*/ 	.word	0x00000000


	//----- nvinfo : EIATTR_FRAME_SIZE
	.align		4
.L_9:
        /*003c*/ 	.byte	0x04, 0x11
        /*003e*/ 	.short	(.L_11 - .L_10)
	.align		4
.L_10:
        /*0040*/ 	.word	index@(_Z24optimized_convolution_2DPKfPfi)
        /*0044*/ 	.word	0x00000000


	//----- nvinfo : EIATTR_REGCOUNT
	.align		4
.L_11:
        /*0048*/ 	.byte	0x04, 0x2f
        /*004a*/ 	.short	(.L_13 - .L_12)
	.align		4
.L_12:
        /*004c*/ 	.word	index@(_Z20basic_convolution_3DPKfPfi)
        /*0050*/ 	.word	0x0000001b


	//----- nvinfo : EIATTR_FRAME_SIZE
	.align		4
.L_13:
        /*0054*/ 	.byte	0x04, 0x11
        /*0056*/ 	.short	(.L_15 - .L_14)
	.align		4
.L_14:
        /*0058*/ 	.word	index@($__internal_1_$__cuda_sm3x_div_rn_noftz_f32_slowpath)
        /*005c*/ 	.word	0x00000000


	//----- nvinfo : EIATTR_FRAME_SIZE
	.align		4
.L_15:
        /*0060*/ 	.byte	0x04, 0x11
        /*0062*/ 	.short	(.L_17 - .L_16)
	.align		4
.L_16:
        /*0064*/ 	.word	index@(_Z20basic_convolution_3DPKfPfi)
        /*0068*/ 	.word	0x00000000


	//----- nvinfo : EIATTR_REGCOUNT
	.align		4
.L_17:
        /*006c*/ 	.byte	0x04, 0x2f
        /*006e*/ 	.short	(.L_19 - .L_18)
	.align		4
.L_18:
        /*0070*/ 	.word	index@(_Z24optimized_convolution_3DPKfPfi)
        /*0074*/ 	.word	0x00000014


	//----- nvinfo : EIATTR_FRAME_SIZE
	.align		4
.L_19:
        /*0078*/ 	.byte	0x04, 0x11
        /*007a*/ 	.short	(.L_21 - .L_20)
	.align		4
.L_20:
        /*007c*/ 	.word	index@($__internal_0_$__cuda_sm3x_div_rn_noftz_f32_slowpath)
        /*0080*/ 	.word	0x00000000


	//----- nvinfo : EIATTR_FRAME_SIZE
	.align		4
.L_21:
        /*0084*/ 	.byte	0x04, 0x11
        /*0086*/ 	.short	(.L_23 - .L_22)
	.align		4
.L_22:
        /*0088*/ 	.word	index@(_Z24optimized_convolution_3DPKfPfi)
        /*008c*/ 	.word	0x00000000


	//----- nvinfo : EIATTR_MIN_STACK_SIZE
	.align		4
.L_23:
        /*0090*/ 	.byte	0x04, 0x12
        /*0092*/ 	.short	(.L_25 - .L_24)
	.align		4
.L_24:
        /*0094*/ 	.word	index@(_Z24optimized_convolution_3DPKfPfi)
        /*0098*/ 	.word	0x00000000


	//----- nvinfo : EIATTR_MIN_STACK_SIZE
	.align		4
.L_25:
        /*009c*/ 	.byte	0x04, 0x12
        /*009e*/ 	.short	(.L_27 - .L_26)
	.align		4
.L_26:
        /*00a0*/ 	.word	index@(_Z20basic_convolution_3DPKfPfi)
        /*00a4*/ 	.word	0x00000000


	//----- nvinfo : EIATTR_MIN_STACK_SIZE
	.align		4
.L_27:
        /*00a8*/ 	.byte	0x04, 0x12
        /*00aa*/ 	.short	(.L_29 - .L_28)
	.align		4
.L_28:
        /*00ac*/ 	.word	index@(_Z24optimized_convolution_2DPKfPfi)
        /*00b0*/ 	.word	0x00000000


	//----- nvinfo : EIATTR_MIN_STACK_SIZE
	.align		4
.L_29:
        /*00b4*/ 	.byte	0x04, 0x12
        /*00b6*/ 	.short	(.L_31 - .L_30)
	.align		4
.L_30:
        /*00b8*/ 	.word	index@(_Z20basic_convolution_2DPKfPfi)
        /*00bc*/ 	.word	0x00000000
.L_31:


//--------------------- .nv.compat                --------------------------
	.section	.nv.compat,"",@"SHT_CUDA_COMPAT_INFO"
	.align	4
        /*0000*/ 	.byte	0x02, 0x09, 0x00, 0x00, 0x02, 0x02, 0x01, 0x00, 0x02, 0x05, 0x05, 0x00, 0x03, 0x07, 0x01, 0x01
        /*0010*/ 	.byte	0x02, 0x03, 0x00, 0x00, 0x02, 0x06, 0x01, 0x00, 0x04, 0x0b, 0x08, 0x00, 0x01, 0x00, 0x00, 0x00
        /*0020*/ 	.byte	0x00, 0x00, 0x00, 0x00


//--------------------- .nv.info._Z24optimized_convolution_3DPKfPfi --------------------------
	.section	.nv.info._Z24optimized_convolution_3DPKfPfi,"",@"SHT_CUDA_INFO"
	.sectionflags	@""
	.align	4


	//----- nvinfo : EIATTR_CUDA_API_VERSION
	.align		4
        /*0000*/ 	.byte	0x04, 0x37
        /*0002*/ 	.short	(.L_33 - .L_32)
.L_32:
        /*0004*/ 	.word	0x00000082


	//----- nvinfo : EIATTR_KPARAM_INFO
	.align		4
.L_33:
        /*0008*/ 	.byte	0x04, 0x17
        /*000a*/ 	.short	(.L_35 - .L_34)
.L_34:
        /*000c*/ 	.word	0x00000000
        /*0010*/ 	.short	0x0002
        /*0012*/ 	.short	0x0010
        /*0014*/ 	.byte	0x00, 0xf0, 0x11, 0x00


	//----- nvinfo : EIATTR_KPARAM_INFO
	.align		4
.L_35:
        /*0018*/ 	.byte	0x04, 0x17
        /*001a*/ 	.short	(.L_37 - .L_36)
.L_36:
        /*001c*/ 	.word	0x00000000
        /*0020*/ 	.short	0x0001
        /*0022*/ 	.short	0x0008
        /*0024*/ 	.byte	0x00, 0xf5, 0x21, 0x00


	//----- nvinfo : EIATTR_KPARAM_INFO
	.align		4
.L_37:
        /*0028*/ 	.byte	0x04, 0x17
        /*002a*/ 	.short	(.L_39 - .L_38)
.L_38:
        /*002c*/ 	.word	0x00000000
        /*0030*/ 	.short	0x0000
        /*0032*/ 	.short	0x0000
        /*0034*/ 	.byte	0x00, 0xf5, 0x21, 0x00


	//----- nvinfo : EIATTR_SPARSE_MMA_MASK
	.align		4
.L_39:
        /*0038*/ 	.byte	0x03, 0x50
        /*003a*/ 	.short	0x0000


	//----- nvinfo : EIATTR_MAXREG_COUNT
	.align		4
        /*003c*/ 	.byte	0x03, 0x1b
        /*003e*/ 	.short	0x00ff


	//----- nvinfo : EIATTR_NUM_BARRIERS
	.align		4
        /*0040*/ 	.byte	0x02, 0x4c
        /*0042*/ 	.byte	0x01
	.zero		1


	//----- nvinfo : EIATTR_MERCURY_ISA_VERSION
	.align		4
        /*0044*/ 	.byte	0x03, 0x5f
        /*0046*/ 	.short	0x0101


	//----- nvinfo : EIATTR_VRC_CTA_INIT_COUNT
	.align		4
        /*0048*/ 	.byte	0x02, 0x4a
	.zero		1
	.zero		1


	//----- nvinfo : EIATTR_EXIT_INSTR_OFFSETS
	.align		4
        /*004c*/ 	.byte	0x04, 0x1c
        /*004e*/ 	.short	(.L_41 - .L_40)


	//   ....[0]....
.L_40:
        /*0050*/ 	.word	0x000002a0


	//   ....[1]....
        /*0054*/ 	.word	0x00000aa0


	//----- nvinfo : EIATTR_CRS_STACK_SIZE
	.align		4
.L_41:
        /*0058*/ 	.byte	0x04, 0x1e
        /*005a*/ 	.short	(.L_43 - .L_42)
.L_42:
        /*005c*/ 	.word	0x00000000


	//----- nvinfo : EIATTR_CBANK_PARAM_SIZE
	.align		4
.L_43:
        /*0060*/ 	.byte	0x03, 0x19
        /*0062*/ 	.short	0x0014


	//----- nvinfo : EIATTR_PARAM_CBANK
	.align		4
        /*0064*/ 	.byte	0x04, 0x0a
        /*0066*/ 	.short	(.L_45 - .L_44)
	.align		4
.L_44:
        /*0068*/ 	.word	index@(.nv.constant0._Z24optimized_convolution_3DPKfPfi)
        /*006c*/ 	.short	0x0380
        /*006e*/ 	.short	0x0014


	//----- nvinfo : EIATTR_SW_WAR
	.align		4
.L_45:
        /*0070*/ 	.byte	0x04, 0x36
        /*0072*/ 	.short	(.L_47 - .L_46)
.L_46:
        /*0074*/ 	.word	0x00000008
.L_47:


//--------------------- .nv.info._Z20basic_convolution_3DPKfPfi --------------------------
	.section	.nv.info._Z20basic_convolution_3DPKfPfi,"",@"SHT_CUDA_INFO"
	.sectionflags	@""
	.align	4


	//----- nvinfo : EIATTR_CUDA_API_VERSION
	.align		4
        /*0000*/ 	.byte	0x04, 0x37
        /*0002*/ 	.short	(.L_49 - .L_48)
.L_48:
        /*0004*/ 	.word	0x00000082


	//----- nvinfo : EIATTR_KPARAM_INFO
	.align		4
.L_49:
        /*0008*/ 	.byte	0x04, 0x17
        /*000a*/ 	.short	(.L_51 - .L_50)
.L_50:
        /*000c*/ 	.word	0x00000000
        /*0010*/ 	.short	0x0002
        /*0012*/ 	.short	0x0010
        /*0014*/ 	.byte	0x00, 0xf0, 0x11, 0x00


	//----- nvinfo : EIATTR_KPARAM_INFO
	.align		4
.L_51:
        /*0018*/ 	.byte	0x04, 0x17
        /*001a*/ 	.short	(.L_53 - .L_52)
.L_52:
        /*001c*/ 	.word	0x00000000
        /*0020*/ 	.short	0x0001
        /*0022*/ 	.short	0x0008
        /*0024*/ 	.byte	0x00, 0xf5, 0x21, 0x00


	//----- nvinfo : EIATTR_KPARAM_INFO
	.align		4
.L_53:
        /*0028*/ 	.byte	0x04, 0x17
        /*002a*/ 	.short	(.L_55 - .L_54)
.L_54:
        /*002c*/ 	.word	0x00000000
        /*0030*/ 	.short	0x0000
        /*0032*/ 	.short	0x0000
        /*0034*/ 	.byte	0x00, 0xf5, 0x21, 0x00


	//----- nvinfo : EIATTR_SPARSE_MMA_MASK
	.align		4
.L_55:
        /*0038*/ 	.byte	0x03, 0x50
        /*003a*/ 	.short	0x0000


	//----- nvinfo : EIATTR_MAXREG_COUNT
	.align		4
        /*003c*/ 	.byte	0x03, 0x1b
        /*003e*/ 	.short	0x00ff


	//----- nvinfo : EIATTR_MERCURY_ISA_VERSION
	.align		4
        /*0040*/ 	.byte	0x03, 0x5f
        /*0042*/ 	.short	0x0101


	//----- nvinfo : EIATTR_VRC_CTA_INIT_COUNT
	.align		4
        /*0044*/ 	.byte	0x02, 0x4a
	.zero		1
	.zero		1


	//----- nvinfo : EIATTR_EXIT_INSTR_OFFSETS
	.align		4
        /*0048*/ 	.byte	0x04, 0x1c
        /*004a*/ 	.short	(.L_57 - .L_56)


	//   ....[0]....
.L_56:
        /*004c*/ 	.word	0x00000940


	//   ....[1]....
        /*0050*/ 	.word	0x00000ab0


	//----- nvinfo : EIATTR_CRS_STACK_SIZE
	.align		4
.L_57:
        /*0054*/ 	.byte	0x04, 0x1e
        /*0056*/ 	.short	(.L_59 - .L_58)
.L_58:
        /*0058*/ 	.word	0x00000000


	//----- nvinfo : EIATTR_CBANK_PARAM_SIZE
	.align		4
.L_59:
        /*005c*/ 	.byte	0x03, 0x19
        /*005e*/ 	.short	0x0014


	//----- nvinfo : EIATTR_PARAM_CBANK
	.align		4
        /*0060*/ 	.byte	0x04, 0x0a
        /*0062*/ 	.short	(.L_61 - .L_60)
	.align		4
.L_60:
        /*0064*/ 	.word	index@(.nv.constant0._Z20basic_convolution_3DPKfPfi)
        /*0068*/ 	.short	0x0380
        /*006a*/ 	.short	0x0014


	//----- nvinfo : EIATTR_SW_WAR
	.align		4
.L_61:
        /*006c*/ 	.byte	0x04, 0x36
        /*006e*/ 	.short	(.L_63 - .L_62)
.L_62:
        /*0070*/ 	.word	0x00000008
.L_63:


//--------------------- .nv.info._Z24optimized_convolution_2DPKfPfi --------------------------
	.section	.nv.info._Z24optimized_convolution_2DPKfPfi,"",@"SHT_CUDA_INFO"
	.sectionflags	@""
	.align	4


	//----- nvinfo : EIATTR_CUDA_API_VERSION
	.align		4
        /*0000*/ 	.byte	0x04, 0x37
        /*0002*/ 	.short	(.L_65 - .L_64)
.L_64:
        /*0004*/ 	.word	0x00000082


	//----- nvinfo : EIATTR_KPARAM_INFO
	.align		4
.L_65:
        /*0008*/ 	.byte	0x04, 0x17
        /*000a*/ 	.short	(.L_67 - .L_66)
.L_66:
        /*000c*/ 	.word	0x00000000
        /*0010*/ 	.short	0x0002
        /*0012*/ 	.short	0x0010
        /*0014*/ 	.byte	0x00, 0xf0, 0x11, 0x00


	//----- nvinfo : EIATTR_KPARAM_INFO
	.align		4
.L_67:
        /*0018*/ 	.byte	0x04, 0x17
        /*001a*/ 	.short	(.L_69 - .L_68)
.L_68:
        /*001c*/ 	.word	0x00000000
        /*0020*/ 	.short	0x0001
        /*0022*/ 	.short	0x0008
        /*0024*/ 	.byte	0x00, 0xf5, 0x21, 0x00


	//----- nvinfo : EIATTR_KPARAM_INFO
	.align		4
.L_69:
        /*0028*/ 	.byte	0x04, 0x17
        /*002a*/ 	.short	(.L_71 - .L_70)
.L_70:
        /*002c*/ 	.word	0x00000000
        /*0030*/ 	.short	0x0000
        /*0032*/ 	.short	0x0000
        /*0034*/ 	.byte	0x00, 0xf5, 0x21, 0x00


	//----- nvinfo : EIATTR_SPARSE_MMA_MASK
	.align		4
.L_71:
        /*0038*/ 	.byte	0x03, 0x50
        /*003a*/ 	.short	0x0000


	//----- nvinfo : EIATTR_MAXREG_COUNT
	.align		4
        /*003c*/ 	.byte	0x03, 0x1b
        /*003e*/ 	.short	0x00ff


	//----- nvinfo : EIATTR_NUM_BARRIERS
	.align		4
        /*0040*/ 	.byte	0x02, 0x4c
        /*0042*/ 	.byte	0x01
	.zero		1


	//----- nvinfo : EIATTR_MERCURY_ISA_VERSION
	.align		4
        /*0044*/ 	.byte	0x03, 0x5f
        /*0046*/ 	.short	0x0101


	//----- nvinfo : EIATTR_VRC_CTA_INIT_COUNT
	.align		4
        /*0048*/ 	.byte	0x02, 0x4a
	.zero		1
	.zero		1


	//----- nvinfo : EIATTR_EXIT_INSTR_OFFSETS
	.align		4
        /*004c*/ 	.byte	0x04, 0x1c
        /*004e*/ 	.short	(.L_73 - .L_72)


	//   ....[0]....
.L_72:
        /*0050*/ 	.word	0x00000200


	//   ....[1]....
        /*0054*/ 	.word	0x000005a0


	//----- nvinfo : EIATTR_CRS_STACK_SIZE
	.align		4
.L_73:
        /*0058*/ 	.byte	0x04, 0x1e
        /*005a*/ 	.short	(.L_75 - .L_74)
.L_74:
        /*005c*/ 	.word	0x00000000


	//----- nvinfo : EIATTR_CBANK_PARAM_SIZE
	.align		4
.L_75:
        /*0060*/ 	.byte	0x03, 0x19
        /*0062*/ 	.short	0x0014


	//----- nvinfo : EIATTR_PARAM_CBANK
	.align		4
        /*0064*/ 	.byte	0x04, 0x0a
        /*0066*/ 	.short	(.L_77 - .L_76)
	.align		4
.L_76:
        /*0068*/ 	.word	index@(.nv.constant0._Z24optimized_convolution_2DPKfPfi)
        /*006c*/ 	.short	0x0380
        /*006e*/ 	.short	0x0014


	//----- nvinfo : EIATTR_SW_WAR
	.align		4
.L_77:
        /*0070*/ 	.byte	0x04, 0x36
        /*0072*/ 	.short	(.L_79 - .L_78)
.L_78:
        /*0074*/ 	.word	0x00000008
.L_79:


//--------------------- .nv.info._Z20basic_convolution_2DPKfPfi --------------------------
	.section	.nv.info._Z20basic_convolution_2DPKfPfi,"",@"SHT_CUDA_INFO"
	.sectionflags	@""
	.align	4


	//----- nvinfo : EIATTR_CUDA_API_VERSION
	.align		4
        /*0000*/ 	.byte	0x04, 0x37
        /*0002*/ 	.short	(.L_81 - .L_80)
.L_80:
        /*0004*/ 	.word	0x00000082


	//----- nvinfo : EIATTR_KPARAM_INFO
	.align		4
.L_81:
        /*0008*/ 	.byte	0x04, 0x17
        /*000a*/ 	.short	(.L_83 - .L_82)
.L_82:
        /*000c*/ 	.word	0x00000000
        /*0010*/ 	.short	0x0002
        /*0012*/ 	.short	0x0010
        /*0014*/ 	.byte	0x00, 0xf0, 0x11, 0x00


	//----- nvinfo : EIATTR_KPARAM_INFO
	.align		4
.L_83:
        /*0018*/ 	.byte	0x04, 0x17
        /*001a*/ 	.short	(.L_85 - .L_84)
.L_84:
        /*001c*/ 	.word	0x00000000
        /*0020*/ 	.short	0x0001
        /*0022*/ 	.short	0x0008
        /*0024*/ 	.byte	0x00, 0xf5, 0x21, 0x00


	//----- nvinfo : EIATTR_KPARAM_INFO
	.align		4
.L_85:
        /*0028*/ 	.byte	0x04, 0x17
        /*002a*/ 	.short	(.L_87 - .L_86)
.L_86:
        /*002c*/ 	.word	0x00000000
        /*0030*/ 	.short	0x0000
        /*0032*/ 	.short	0x0000
        /*0034*/ 	.byte	0x00, 0xf5, 0x21, 0x00


	//----- nvinfo : EIATTR_SPARSE_MMA_MASK
	.align		4
.L_87:
        /*0038*/ 	.byte	0x03, 0x50
        /*003a*/ 	.short	0x0000


	//----- nvinfo : EIATTR_MAXREG_COUNT
	.align		4
        /*003c*/ 	.byte	0x03, 0x1b
        /*003e*/ 	.short	0x00ff


	//----- nvinfo : EIATTR_MERCURY_ISA_VERSION
	.align		4
        /*0040*/ 	.byte	0x03, 0x5f
        /*0042*/ 	.short	0x0101


	//----- nvinfo : EIATTR_VRC_CTA_INIT_COUNT
	.align		4
        /*0044*/ 	.byte	0x02, 0x4a
	.zero		1
	.zero		1


	//----- nvinfo : EIATTR_EXIT_INSTR_OFFSETS
	.align		4
        /*0048*/ 	.byte	0x04, 0x1c
        /*004a*/ 	.short	(.L_89 - .L_88)


	//   ....[0]....
.L_88:
        /*004c*/ 	.word	0x000004a0


	//   ....[1]....
        /*0050*/ 	.word	0x00000610


	//----- nvinfo : EIATTR_CRS_STACK_SIZE
	.align		4
.L_89:
        /*0054*/ 	.byte	0x04, 0x1e
        /*0056*/ 	.short	(.L_91 - .L_90)
.L_90:
        /*0058*/ 	.word	0x00000000


	//----- nvinfo : EIATTR_CBANK_PARAM_SIZE
	.align		4
.L_91:
        /*005c*/ 	.byte	0x03, 0x19
        /*005e*/ 	.short	0x0014


	//----- nvinfo : EIATTR_PARAM_CBANK
	.align		4
        /*0060*/ 	.byte	0x04, 0x0a
        /*0062*/ 	.short	(.L_93 - .L_92)
	.align		4
.L_92:
        /*0064*/ 	.word	index@(.nv.constant0._Z20basic_convolution_2DPKfPfi)
        /*0068*/ 	.short	0x0380
        /*006a*/ 	.short	0x0014


	//----- nvinfo : EIATTR_SW_WAR
	.align		4
.L_93:
        /*006c*/ 	.byte	0x04, 0x36
        /*006e*/ 	.short	(.L_95 - .L_94)
.L_94:
        /*0070*/ 	.word	0x00000008
.L_95:


//--------------------- .nv.callgraph             --------------------------
	.section	.nv.callgraph,"",@"SHT_CUDA_CALLGRAPH"
	.align	4
	.sectionentsize	8
	.align		4
        /*0000*/ 	.word	0x00000000
	.align		4
        /*0004*/ 	.word	0xffffffff
	.align		4
        /*0008*/ 	.word	0x00000000
	.align		4
        /*000c*/ 	.word	0xfffffffe
	.align		4
        /*0010*/ 	.word	0x00000000
	.align		4
        /*0014*/ 	.word	0xfffffffd
	.align		4
        /*0018*/ 	.word	0x00000000
	.align		4
        /*001c*/ 	.word	0xfffffffc


//--------------------- .text._Z24optimized_convolution_3DPKfPfi --------------------------
	.section	.text._Z24optimized_convolution_3DPKfPfi,"ax",@progbits
	.align	128
        .global         _Z24optimized_convolution_3DPKfPfi
        .type           _Z24optimized_convolution_3DPKfPfi,@function
        .size           _Z24optimized_convolution_3DPKfPfi,(.L_x_60 - _Z24optimized_convolution_3DPKfPfi)
        .other          _Z24optimized_convolution_3DPKfPfi,@"STO_CUDA_ENTRY STV_DEFAULT"
_Z24optimized_convolution_3DPKfPfi:
.text._Z24optimized_convolution_3DPKfPfi:
[----:B------:R-:W-:Y:S01]  /*0000*/  LDC R1, c[0x0][0x37c] ;  /* 0x0000df00ff017b82 */ /* 0x000fe20000000800 */
[----:B------:R-:W0:Y:S01]  /*0010*/  S2R R11, SR_TID.X ;  /* 0x00000000000b7919 */ /* 0x000e220000002100 */
[----:B------:R-:W1:Y:S01]  /*0020*/  LDCU UR4, c[0x0][0x390] ;  /* 0x00007200ff0477ac */ /* 0x000e620008000800 */
[----:B------:R-:W2:Y:S01]  /*0030*/  S2R R10, SR_TID.Y ;  /* 0x00000000000a7919 */ /* 0x000ea20000002200 */
[----:B------:R-:W3:Y:S01]  /*0040*/  LDCU.64 UR6, c[0x0][0x358] ;  /* 0x00006b00ff0677ac */ /* 0x000ee20008000a00 */
[----:B------:R-:W4:Y:S01]  /*0050*/  S2R R13, SR_TID.Z ;  /* 0x00000000000d7919 */ /* 0x000f220000002300 */
[----:B------:R-:W2:Y:S01]  /*0060*/  S2R R3, SR_CTAID.Y ;  /* 0x0000000000037919 */ /* 0x000ea20000002600 */
[----:B------:R-:W4:Y:S01]  /*0070*/  S2R R4, SR_CTAID.Z ;  /* 0x0000000000047919 */ /* 0x000f220000002700 */
[----:B------:R-:W5:Y:S01]  /*0080*/  S2R R5, SR_CTAID.X ;  /* 0x0000000000057919 */ /* 0x000f620000002500 */
[----:B0-----:R-:W-:Y:S02]  /*0090*/  VIADD R0, R11, 0xffffffff ;  /* 0xffffffff0b007836 */ /* 0x001fe40000000000 */
[----:B--2---:R-:W-:-:S02]  /*00a0*/  IMAD R3, R3, 0x8, R10 ;  /* 0x0000000803037824 */ /* 0x004fc400078e020a */
[----:B----4-:R-:W-:-:S03]  /*00b0*/  IMAD R4, R4, 0x8, R13 ;  /* 0x0000000804047824 */ /* 0x010fc600078e020d */
[----:B-1----:R-:W-:Y:S01]  /*00c0*/  ISETP.GT.AND P1, PT, R3, UR4, PT ;  /* 0x0000000403007c0c */ /* 0x002fe2000bf24270 */
[----:B-----5:R-:W-:Y:S01]  /*00d0*/  IMAD R2, R5, 0x8, R0 ;  /* 0x0000000805027824 */ /* 0x020fe200078e0200 */
[----:B------:R-:W-:Y:S02]  /*00e0*/  ISETP.GT.AND P2, PT, R4, UR4, PT ;  /* 0x0000000404007c0c */ /* 0x000fe4000bf44270 */
[C---:B------:R-:W-:Y:S01]  /*00f0*/  ISETP.NE.AND P1, PT, R3.reuse, RZ, !P1 ;  /* 0x000000ff0300720c */ /* 0x040fe20004f25270 */
[----:B------:R-:W-:Y:S01]  /*0100*/  VIADD R3, R3, 0xffffffff ;  /* 0xffffffff03037836 */ /* 0x000fe20000000000 */
[----:B------:R-:W-:Y:S02]  /*0110*/  ISETP.GE.AND P0, PT, R2, UR4, PT ;  /* 0x0000000402007c0c */ /* 0x000fe4000bf06270 */
[C---:B------:R-:W-:Y:S01]  /*0120*/  ISETP.NE.AND P2, PT, R4.reuse, RZ, !P2 ;  /* 0x000000ff0400720c */ /* 0x040fe20005745270 */
[----:B------:R-:W-:Y:S01]  /*0130*/  VIADD R4, R4, 0xffffffff ;  /* 0xffffffff04047836 */ /* 0x000fe20000000000 */
[----:B------:R-:W-:-:S04]  /*0140*/  ISETP.GT.AND P0, PT, R2, -0x1, !P0 ;  /* 0xffffffff0200780c */ /* 0x000fc80004704270 */
[----:B------:R-:W-:-:S13]  /*0150*/  PLOP3.LUT P1, PT, P2, P0, P1, 0x80, 0x0 ;  /* 0x000000000000781c */ /* 0x000fda0001721010 */
[----:B------:R-:W0:Y:S01]  /*0160*/  @P1 LDC.64 R6, c[0x0][0x380] ;  /* 0x0000e000ff061b82 */ /* 0x000e220000000a00 */
[----:B------:R-:W-:-:S04]  /*0170*/  @P1 IMAD R5, R2, UR4, R3 ;  /* 0x0000000402051c24 */ /* 0x000fc8000f8e0203 */
[----:B------:R-:W-:-:S04]  /*0180*/  @P1 IMAD R5, R5, UR4, R4 ;  /* 0x0000000405051c24 */ /* 0x000fc8000f8e0204 */
[----:B0-----:R-:W-:-:S06]  /*0190*/  @P1 IMAD.WIDE.U32 R6, R5, 0x4, R6 ;  /* 0x0000000405061825 */ /* 0x001fcc00078e0006 */
[----:B---3--:R-:W2:Y:S01]  /*01a0*/  @P1 LDG.E R6, desc[UR6][R6.64] ;  /* 0x0000000606061981 */ /* 0x008ea2000c1e1900 */
[----:B------:R-:W0:Y:S01]  /*01b0*/  S2UR UR5, SR_CgaCtaId ;  /* 0x00000000000579c3 */ /* 0x000e220000008800 */
[----:B------:R-:W-:Y:S01]  /*01c0*/  ISETP.GT.U32.AND P0, PT, R10, 0x8, PT ;  /* 0x000000080a00780c */ /* 0x000fe20003f04070 */
[----:B------:R-:W-:-:S03]  /*01d0*/  UMOV UR4, 0x400 ;  /* 0x0000040000047882 */ /* 0x000fc60000000000 */
[----:B------:R-:W-:Y:S01]  /*01e0*/  ISETP.GT.U32.OR P0, PT, R0, 0x7, P0 ;  /* 0x000000070000780c */ /* 0x000fe20000704470 */
[----:B------:R-:W-:-:S03]  /*01f0*/  IMAD R0, R10, 0xb, R13 ;  /* 0x0000000b0a007824 */ /* 0x000fc600078e020d */
[----:B------:R-:W-:Y:S01]  /*0200*/  ISETP.EQ.OR P0, PT, R10, RZ, P0 ;  /* 0x000000ff0a00720c */ /* 0x000fe20000702670 */
[----:B------:R-:W-:-:S03]  /*0210*/  IMAD R0, R11, 0x79, R0 ;  /* 0x000000790b007824 */ /* 0x000fc600078e0200 */
[----:B------:R-:W-:-:S04]  /*0220*/  ISETP.EQ.OR P0, PT, R13, RZ, P0 ;  /* 0x000000ff0d00720c */ /* 0x000fc80000702670 */
[----:B------:R-:W-:Y:S01]  /*0230*/  ISETP.GT.U32.OR P0, PT, R13, 0x8, P0 ;  /* 0x000000080d00780c */ /* 0x000fe20000704470 */
[----:B0-----:R-:W-:-:S06]  /*0240*/  ULEA UR4, UR5, UR4, 0x18 ;  /* 0x0000000405047291 */ /* 0x001fcc000f8ec0ff */
[----:B------:R-:W-:Y:S01]  /*0250*/  LEA R5, R0, UR4, 0x3 ;  /* 0x0000000400057c11 */ /* 0x000fe2000f8e18ff */
[----:B--2---:R-:W0:Y:S04]  /*0260*/  @P1 F2F.F64.F32 R8, R6 ;  /* 0x0000000600081310 */ /* 0x004e280000201800 */
[----:B0-----:R0:W-:Y:S04]  /*0270*/  @P1 STS.64 [R5], R8 ;  /* 0x0000000805001388 */ /* 0x0011e80000000a00 */
[----:B------:R0:W-:Y:S01]  /*0280*/  @!P1 STS.64 [R5], RZ ;  /* 0x000000ff05009388 */ /* 0x0001e20000000a00 */
[----:B------:R-:W-:Y:S06]  /*0290*/  BAR.SYNC.DEFER_BLOCKING 0x0 ;  /* 0x0000000000007b1d */ /* 0x000fec0000010000 */
[----:B------:R-:W-:Y:S05]  /*02a0*/  @P0 EXIT ;  /* 0x000000000000094d */ /* 0x000fea0003800000 */
[----:B------:R-:W1:Y:S01]  /*02b0*/  LDS.64 R6, [R5+-0x428] ;  /* 0xfffbd80005067984 */ /* 0x000e620000000a00 */
[----:B------:R-:W-:Y:S03]  /*02c0*/  BSSY.RECONVERGENT B1, `(.L_x_0) ;  /* 0x0000077000017945 */ /* 0x000fe60003800200 */
[----:B0-----:R-:W0:Y:S04]  /*02d0*/  LDS.64 R8, [R5+-0x420] ;  /* 0xfffbe00005087984 */ /* 0x001e280000000a00 */
[----:B------:R-:W2:Y:S04]  /*02e0*/  LDS.64 R12, [R5+-0x418] ;  /* 0xfffbe800050c7984 */ /* 0x000ea80000000a00 */
[----:B------:R-:W3:Y:S04]  /*02f0*/  LDS.64 R14, [R5+-0x3d0] ;  /* 0xfffc3000050e7984 */ /* 0x000ee80000000a00 */
[----:B------:R-:W4:Y:S01]  /*0300*/  LDS.64 R16, [R5+-0x3c8] ;  /* 0xfffc380005107984 */ /* 0x000f220000000a00 */
[----:B-1----:R-:W-:-:S10]  /*0310*/  DADD R6, RZ, R6 ;  /* 0x00000000ff067229 */ /* 0x002fd40000000006 */
[----:B------:R-:W1:Y:S08]  /*0320*/  F2F.F32.F64 R6, R6 ;  /* 0x0000000600067310 */ /* 0x000e700000301000 */
[----:B-1----:R-:W0:Y:S02]  /*0330*/  F2F.F64.F32 R10, R6 ;  /* 0x00000006000a7310 */ /* 0x002e240000201800 */
[----:B0-----:R-:W-:-:S10]  /*0340*/  DADD R8, R8, R10 ;  /* 0x0000000008087229 */ /* 0x001fd4000000000a */
[----:B------:R-:W0:Y:S08]  /*0350*/  F2F.F32.F64 R8, R8 ;  /* 0x0000000800087310 */ /* 0x000e300000301000 */
[----:B0-----:R-:W2:Y:S02]  /*0360*/  F2F.F64.F32 R10, R8 ;  /* 0x00000008000a7310 */ /* 0x001ea40000201800 */
[----:B--2---:R-:W-:-:S10]  /*0370*/  DADD R10, R12, R10 ;  /* 0x000000000c0a7229 */ /* 0x004fd4000000000a */
[----:B------:R-:W0:Y:S08]  /*0380*/  F2F.F32.F64 R10, R10 ;  /* 0x0000000a000a7310 */ /* 0x000e300000301000 */
[----:B0-----:R-:W3:Y:S02]  /*0390*/  F2F.F64.F32 R12, R10 ;  /* 0x0000000a000c7310 */ /* 0x001ee40000201800 */
[----:B---3--:R-:W-:Y:S01]  /*03a0*/  DADD R12, R14, R12 ;  /* 0x000000000e0c7229 */ /* 0x008fe2000000000c */
[----:B------:R-:W0:Y:S09]  /*03b0*/  LDS.64 R14, [R5+-0x3c0] ;  /* 0xfffc4000050e7984 */ /* 0x000e320000000a00 */
[----:B------:R-:W1:Y:S08]  /*03c0*/  F2F.F32.F64 R12, R12 ;  /* 0x0000000c000c7310 */ /* 0x000e700000301000 */
[----:B-1----:R-:W4:Y:S02]  /*03d0*/  F2F.F64.F32 R6, R12 ;  /* 0x0000000c00067310 */ /* 0x002f240000201800 */
[----:B----4-:R-:W-:Y:S01]  /*03e0*/  DADD R6, R16, R6 ;  /* 0x0000000010067229 */ /* 0x010fe20000000006 */
[----:B------:R-:W1:Y:S09]  /*03f0*/  LDS.64 R16, [R5+-0x378] ;  /* 0xfffc880005107984 */ /* 0x000e720000000a00 */
[----:B------:R-:W2:Y:S08]  /*0400*/  F2F.F32.F64 R6, R6 ;  /* 0x0000000600067310 */ /* 0x000eb00000301000 */
[----:B--2---:R-:W0:Y:S02]  /*0410*/  F2F.F64.F32 R8, R6 ;  /* 0x0000000600087310 */ /* 0x004e240000201800 */
[----:B0-----:R-:W-:Y:S01]  /*0420*/  DADD R8, R14, R8 ;  /* 0x000000000e087229 */ /* 0x001fe20000000008 */
[----:B------:R-:W0:Y:S09]  /*0430*/  LDS.64 R14, [R5+-0x370] ;  /* 0xfffc9000050e7984 */ /* 0x000e320000000a00 */
[----:B------:R-:W2:Y:S08]  /*0440*/  F2F.F32.F64 R8, R8 ;  /* 0x0000000800087310 */ /* 0x000eb00000301000 */
[----:B--2---:R-:W1:Y:S02]  /*0450*/  F2F.F64.F32 R10, R8 ;  /* 0x00000008000a7310 */ /* 0x004e640000201800 */
[----:B-1----:R-:W-:Y:S01]  /*0460*/  DADD R10, R16, R10 ;  /* 0x00000000100a7229 */ /* 0x002fe2000000000a */
        /* <DEDUP_REMOVED lines=20> */
[----:B------:R-:W0:Y:S09]  /*05b0*/  LDS.64 R14, [R5] ;  /* 0x00000000050e7984 */ /* 0x000e320000000a00 */
[----:B------:R-:W2:Y:S08]  /*05c0*/  F2F.F32.F64 R12, R12 ;  /* 0x0000000c000c7310 */ /* 0x000eb00000301000 */
[----:B--2---:R-:W1:Y:S02]  /*05d0*/  F2F.F64.F32 R6, R12 ;  /* 0x0000000c00067310 */ /* 0x004e640000201800 */
[----:B-1----:R-:W-:Y:S01]  /*05e0*/  DADD R6, R16, R6 ;  /* 0x0000000010067229 */ /* 0x002fe20000000006 */
[----:B------:R-:W1:Y:S09]  /*05f0*/  LDS.64 R16, [R5+0x8] ;  /* 0x0000080005107984 */ /* 0x000e720000000a00 */
[----:B------:R-:W2:Y:S08]  /*0600*/  F2F.F32.F64 R6, R6 ;  /* 0x0000000600067310 */ /* 0x000eb00000301000 */
[----:B--2---:R-:W0:Y:S02]  /*0610*/  F2F.F64.F32 R8, R6 ;  /* 0x0000000600087310 */ /* 0x004e240000201800 */
[----:B0-----:R-:W-:Y:S01]  /*0620*/  DADD R8, R14, R8 ;  /* 0x000000000e087229 */ /* 0x001fe20000000008 */
[----:B------:R-:W0:Y:S09]  /*0630*/  LDS.64 R14, [R5+0x50] ;  /* 0x00005000050e7984 */ /* 0x000e320000000a00 */
        /* <DEDUP_REMOVED lines=40> */
[----:B------:R2:W3:Y:S02]  /*08c0*/  F2F.F32.F64 R12, R12 ;  /* 0x0000000c000c7310 */ /* 0x0004e40000301000 */
[----:B--2---:R-:W-:-:S06]  /*08d0*/  IMAD.MOV.U32 R13, RZ, RZ, 0x3d17b426 ;  /* 0x3d17b426ff0d7424 */ /* 0x004fcc00078e00ff */
[----:B---3--:R2:W1:Y:S02]  /*08e0*/  F2F.F64.F32 R6, R12 ;  /* 0x0000000c00067310 */ /* 0x0084640000201800 */
[----:B--2---:R-:W-:-:S04]  /*08f0*/  IMAD.MOV.U32 R12, RZ, RZ, 0x41d80000 ;  /* 0x41d80000ff0c7424 */ /* 0x004fc800078e00ff */
[----:B------:R-:W-:Y:S01]  /*0900*/  FFMA R12, R13, -R12, 1 ;  /* 0x3f8000000d0c7423 */ /* 0x000fe2000000080c */
[----:B-1----:R-:W-:Y:S01]  /*0910*/  DADD R6, R16, R6 ;  /* 0x0000000010067229 */ /* 0x002fe20000000006 */
[----:B------:R-:W1:Y:S09]  /*0920*/  LDS.64 R16, [R5+0x428] ;  /* 0x0004280005107984 */ /* 0x000e720000000a00 */
[----:B------:R2:W3:Y:S02]  /*0930*/  F2F.F32.F64 R6, R6 ;  /* 0x0000000600067310 */ /* 0x0004e40000301000 */
[----:B--2---:R-:W-:-:S06]  /*0940*/  FFMA R7, R12, R13, 0.037037037312984466553 ;  /* 0x3d17b4260c077423 */ /* 0x004fcc000000000d */
[----:B---3--:R-:W0:Y:S02]  /*0950*/  F2F.F64.F32 R8, R6 ;  /* 0x0000000600087310 */ /* 0x008e240000201800 */
[----:B0-----:R-:W-:-:S10]  /*0960*/  DADD R8, R14, R8 ;  /* 0x000000000e087229 */ /* 0x001fd40000000008 */
[----:B------:R-:W0:Y:S08]  /*0970*/  F2F.F32.F64 R8, R8 ;  /* 0x0000000800087310 */ /* 0x000e300000301000 */
[----:B0-----:R-:W1:Y:S02]  /*0980*/  F2F.F64.F32 R10, R8 ;  /* 0x00000008000a7310 */ /* 0x001e640000201800 */
[----:B-1----:R-:W-:-:S06]  /*0990*/  DADD R10, R16, R10 ;  /* 0x00000000100a7229 */ /* 0x002fcc000000000a */
[----:B------:R-:W0:Y:S08]  /*09a0*/  F2F.F32.F64 R0, R10 ;  /* 0x0000000a00007310 */ /* 0x000e300000301000 */
[----:B0-----:R-:W0:Y:S01]  /*09b0*/  FCHK P0, R0, 27 ;  /* 0x41d8000000007902 */ /* 0x001e220000000000 */
[----:B------:R-:W-:-:S04]  /*09c0*/  FFMA R5, R0, R7, RZ ;  /* 0x0000000700057223 */ /* 0x000fc800000000ff */
[----:B------:R-:W-:-:S04]  /*09d0*/  FFMA R6, R5, -27, R0 ;  /* 0xc1d8000005067823 */ /* 0x000fc80000000000 */
[----:B------:R-:W-:Y:S01]  /*09e0*/  FFMA R5, R7, R6, R5 ;  /* 0x0000000607057223 */ /* 0x000fe20000000005 */
[----:B0-----:R-:W-:Y:S06]  /*09f0*/  @!P0 BRA `(.L_x_1) ;  /* 0x00000000000c8947 */ /* 0x001fec0003800000 */
[----:B------:R-:W-:-:S07]  /*0a00*/  MOV R6, 0xa20 ;  /* 0x00000a2000067802 */ /* 0x000fce0000000f00 */
[----:B------:R-:W-:Y:S05]  /*0a10*/  CALL.REL.NOINC `($__internal_0_$__cuda_sm3x_div_rn_noftz_f32_slowpath) ;  /* 0x0000000000247944 */ /* 0x000fea0003c00000 */
[----:B------:R-:W-:-:S07]  /*0a20*/  IMAD.MOV.U32 R5, RZ, RZ, R0 ;  /* 0x000000ffff057224 */ /* 0x000fce00078e0000 */
.L_x_1:
[----:B------:R-:W-:Y:S05]  /*0a30*/  BSYNC.RECONVERGENT B1 ;  /* 0x0000000000017941 */ /* 0x000fea0003800200 */
.L_x_0:
[----:B------:R-:W0:Y:S01]  /*0a40*/  LDCU UR4, c[0x0][0x390] ;  /* 0x00007200ff0477ac */ /* 0x000e220008000800 */
[----:B------:R-:W1:Y:S01]  /*0a50*/  LDC.64 R6, c[0x0][0x388] ;  /* 0x0000e200ff067b82 */ /* 0x000e620000000a00 */
[----:B0-----:R-:W-:-:S04]  /*0a60*/  IMAD R3, R2, UR4, R3 ;  /* 0x0000000402037c24 */ /* 0x001fc8000f8e0203 */
[----:B------:R-:W-:-:S04]  /*0a70*/  IMAD R3, R3, UR4, R4 ;  /* 0x0000000403037c24 */ /* 0x000fc8000f8e0204 */
[----:B-1----:R-:W-:-:S05]  /*0a80*/  IMAD.WIDE R2, R3, 0x4, R6 ;  /* 0x0000000403027825 */ /* 0x002fca00078e0206 */
[----:B------:R-:W-:Y:S01]  /*0a90*/  STG.E desc[UR6][R2.64], R5 ;  /* 0x0000000502007986 */ /* 0x000fe2000c101906 */
[----:B------:R-:W-:Y:S05]  /*0aa0*/  EXIT ;  /* 0x000000000000794d */ /* 0x000fea0003800000 */
        .weak           $__internal_0_$__cuda_sm3x_div_rn_noftz_f32_slowpath
        .type           $__internal_0_$__cuda_sm3x_div_rn_noftz_f32_slowpath,@function
        .size           $__internal_0_$__cuda_sm3x_div_rn_noftz_f32_slowpath,(.L_x_60 - $__internal_0_$__cuda_sm3x_div_rn_noftz_f32_slowpath)
$__internal_0_$__cuda_sm3x_div_rn_noftz_f32_slowpath:
[--C-:B------:R-:W-:Y:S01]  /*0ab0*/  SHF.R.U32.HI R5, RZ, 0x17, R0.reuse ;  /* 0x00000017ff057819 */ /* 0x100fe20000011600 */
[----:B------:R-:W-:Y:S04]  /*0ac0*/  BSSY.RECONVERGENT B0, `(.L_x_2) ;  /* 0x000005c000007945 */ /* 0x000fe80003800200 */
[----:B------:R-:W-:Y:S01]  /*0ad0*/  BSSY.RELIABLE B2, `(.L_x_3) ;  /* 0x000001a000027945 */ /* 0x000fe20003800100 */
[----:B------:R-:W-:Y:S01]  /*0ae0*/  IMAD.MOV.U32 R7, RZ, RZ, R0 ;  /* 0x000000ffff077224 */ /* 0x000fe200078e0000 */
[----:B------:R-:W-:-:S05]  /*0af0*/  LOP3.LUT R5, R5, 0xff, RZ, 0xc0, !PT ;  /* 0x000000ff05057812 */ /* 0x000fca00078ec0ff */
[----:B------:R-:W-:-:S05]  /*0b00*/  VIADD R9, R5, 0xffffffff ;  /* 0xffffffff05097836 */ /* 0x000fca0000000000 */
[----:B------:R-:W-:-:S13]  /*0b10*/  ISETP.GT.U32.OR P0, PT, R9, 0xfd, !PT ;  /* 0x000000fd0900780c */ /* 0x000fda0007f04470 */
[----:B------:R-:W-:Y:S01]  /*0b20*/  @!P0 IMAD.MOV.U32 R8, RZ, RZ, RZ ;  /* 0x000000ffff088224 */ /* 0x000fe200078e00ff */
[----:B------:R-:W-:Y:S06]  /*0b30*/  @!P0 BRA `(.L_x_4) ;  /* 0x00000000004c8947 */ /* 0x000fec0003800000 */
[----:B------:R-:W-:-:S13]  /*0b40*/  FSETP.GTU.FTZ.AND P0, PT, |R0|, +INF , PT ;  /* 0x7f8000000000780b */ /* 0x000fda0003f1c200 */
[----:B------:R-:W-:Y:S05]  /*0b50*/  @P0 BREAK.RELIABLE B2 ;  /* 0x0000000000020942 */ /* 0x000fea0003800100 */
[----:B------:R-:W-:Y:S05]  /*0b60*/  @P0 BRA `(.L_x_5) ;  /* 0x0000000400400947 */ /* 0x000fea0003800000 */
[----:B------:R-:W-:-:S05]  /*0b70*/  IMAD.MOV.U32 R8, RZ, RZ, 0x41d80000 ;  /* 0x41d80000ff087424 */ /* 0x000fca00078e00ff */
[----:B------:R-:W-:-:S13]  /*0b80*/  LOP3.LUT P0, RZ, R8, 0x7fffffff, R7, 0xc8, !PT ;  /* 0x7fffffff08ff7812 */ /* 0x000fda000780c807 */
[----:B------:R-:W-:Y:S05]  /*0b90*/  @!P0 BREAK.RELIABLE B2 ;  /* 0x0000000000028942 */ /* 0x000fea0003800100 */
[----:B------:R-:W-:Y:S05]  /*0ba0*/  @!P0 BRA `(.L_x_6) ;  /* 0x0000000400288947 */ /* 0x000fea0003800000 */
[----:B------:R-:W-:-:S13]  /*0bb0*/  LOP3.LUT P0, RZ, R7, 0x7fffffff, RZ, 0xc0, !PT ;  /* 0x7fffffff07ff7812 */ /* 0x000fda000780c0ff */
[----:B------:R-:W-:Y:S05]  /*0bc0*/  @!P0 BREAK.RELIABLE B2 ;  /* 0x0000000000028942 */ /* 0x000fea0003800100 */
[----:B------:R-:W-:Y:S05]  /*0bd0*/  @!P0 BRA `(.L_x_7) ;  /* 0x0000000400148947 */ /* 0x000fea0003800000 */
[----:B------:R-:W-:Y:S02]  /*0be0*/  FSETP.NEU.FTZ.AND P0, PT, |R0|, +INF , PT ;  /* 0x7f8000000000780b */ /* 0x000fe40003f1d200 */
[----:B------:R-:W-:-:S04]  /*0bf0*/  LOP3.LUT P1, RZ, R8, 0x7fffffff, RZ, 0xc0, !PT ;  /* 0x7fffffff08ff7812 */ /* 0x000fc8000782c0ff */
[----:B------:R-:W-:-:S13]  /*0c00*/  PLOP3.LUT P0, PT, P0, P1, PT, 0x2f, 0xf2 ;  /* 0x0000000000f2781c */ /* 0x000fda0000702577 */
[----:B------:R-:W-:Y:S05]  /*0c10*/  @P0 BREAK.RELIABLE B2 ;  /* 0x0000000000020942 */ /* 0x000fea0003800100 */
[----:B------:R-:W-:Y:S05]  /*0c20*/  @P0 BRA `(.L_x_8) ;  /* 0x0000000000f40947 */ /* 0x000fea0003800000 */
[----:B------:R-:W-:-:S13]  /*0c30*/  ISETP.GE.AND P0, PT, R9, RZ, PT ;  /* 0x000000ff0900720c */ /* 0x000fda0003f06270 */
[----:B------:R-:W-:Y:S02]  /*0c40*/  @P0 IMAD.MOV.U32 R8, RZ, RZ, RZ ;  /* 0x000000ffff080224 */ /* 0x000fe400078e00ff */
[----:B------:R-:W-:Y:S01]  /*0c50*/  @!P0 FFMA R7, R0, 1.84467440737095516160e+19, RZ ;  /* 0x5f80000000078823 */ /* 0x000fe200000000ff */
[----:B------:R-:W-:-:S07]  /*0c60*/  @!P0 IMAD.MOV.U32 R8, RZ, RZ, -0x40 ;  /* 0xffffffc0ff088424 */ /* 0x000fce00078e00ff */
.L_x_4:
[----:B------:R-:W-:Y:S05]  /*0c70*/  BSYNC.RELIABLE B2 ;  /* 0x0000000000027941 */ /* 0x000fea0003800100 */
.L_x_3:
[----:B------:R-:W-:Y:S01]  /*0c80*/  UMOV UR4, 0x41d80000 ;  /* 0x41d8000000047882 */ /* 0x000fe20000000000 */
[----:B------:R-:W-:Y:S01]  /*0c90*/  VIADD R5, R5, 0xffffff81 ;  /* 0xffffff8105057836 */ /* 0x000fe20000000000 */
[----:B------:R-:W-:Y:S01]  /*0ca0*/  UIADD3 UR4, UPT, UPT, UR4, -0x2000000, URZ ;  /* 0xfe00000004047890 */ /* 0x000fe2000fffe0ff */
[----:B------:R-:W-:Y:S02]  /*0cb0*/  BSSY.RECONVERGENT B2, `(.L_x_9) ;  /* 0x0000033000027945 */ /* 0x000fe40003800200 */
[----:B------:R-:W-:Y:S01]  /*0cc0*/  IMAD R0, R5, -0x800000, R7 ;  /* 0xff80000005007824 */ /* 0x000fe200078e0207 */
[----:B------:R-:W-:Y:S02]  /*0cd0*/  IADD3 R8, PT, PT, R8, -0x4, R5 ;  /* 0xfffffffc08087810 */ /* 0x000fe40007ffe005 */
[----:B------:R-:W-:-:S03]  /*0ce0*/  FADD.FTZ R11, -RZ, -UR4 ;  /* 0x80000004ff0b7e21 */ /* 0x000fc60008010100 */
[----:B------:R-:W0:Y:S02]  /*0cf0*/  MUFU.RCP R9, UR4 ;  /* 0x0000000400097d08 */ /* 0x000e240008001000 */
[----:B0-----:R-:W-:-:S04]  /*0d00*/  FFMA R10, R9, R11, 1 ;  /* 0x3f800000090a7423 */ /* 0x001fc8000000000b */
[----:B------:R-:W-:-:S04]  /*0d10*/  FFMA R9, R9, R10, R9 ;  /* 0x0000000a09097223 */ /* 0x000fc80000000009 */
[----:B------:R-:W-:-:S04]  /*0d20*/  FFMA R10, R0, R9, RZ ;  /* 0x00000009000a7223 */ /* 0x000fc800000000ff */
[----:B------:R-:W-:-:S04]  /*0d30*/  FFMA R7, R11, R10, R0 ;  /* 0x0000000a0b077223 */ /* 0x000fc80000000000 */
[----:B------:R-:W-:-:S04]  /*0d40*/  FFMA R10, R9, R7, R10 ;  /* 0x00000007090a7223 */ /* 0x000fc8000000000a */
[----:B------:R-:W-:-:S04]  /*0d50*/  FFMA R11, R11, R10, R0 ;  /* 0x0000000a0b0b7223 */ /* 0x000fc80000000000 */
[----:B------:R-:W-:-:S05]  /*0d60*/  FFMA R0, R9, R11, R10 ;  /* 0x0000000b09007223 */ /* 0x000fca000000000a */
[----:B------:R-:W-:-:S04]  /*0d70*/  SHF.R.U32.HI R7, RZ, 0x17, R0 ;  /* 0x00000017ff077819 */ /* 0x000fc80000011600 */
[----:B------:R-:W-:-:S05]  /*0d80*/  LOP3.LUT R7, R7, 0xff, RZ, 0xc0, !PT ;  /* 0x000000ff07077812 */ /* 0x000fca00078ec0ff */
[----:B------:R-:W-:-:S04]  /*0d90*/  IMAD.IADD R12, R7, 0x1, R8 ;  /* 0x00000001070c7824 */ /* 0x000fc800078e0208 */
[----:B------:R-:W-:-:S05]  /*0da0*/  VIADD R5, R12, 0xffffffff ;  /* 0xffffffff0c057836 */ /* 0x000fca0000000000 */
[----:B------:R-:W-:-:S13]  /*0db0*/  ISETP.GE.U32.AND P0, PT, R5, 0xfe, PT ;  /* 0x000000fe0500780c */ /* 0x000fda0003f06070 */
[----:B------:R-:W-:Y:S05]  /*0dc0*/  @!P0 BRA `(.L_x_10) ;  /* 0x0000000000808947 */ /* 0x000fea0003800000 */
[----:B------:R-:W-:-:S13]  /*0dd0*/  ISETP.GT.AND P0, PT, R12, 0xfe, PT ;  /* 0x000000fe0c00780c */ /* 0x000fda0003f04270 */
[----:B------:R-:W-:Y:S05]  /*0de0*/  @P0 BRA `(.L_x_11) ;  /* 0x00000000006c0947 */ /* 0x000fea0003800000 */
[----:B------:R-:W-:-:S13]  /*0df0*/  ISETP.GE.AND P0, PT, R12, 0x1, PT ;  /* 0x000000010c00780c */ /* 0x000fda0003f06270 */
[----:B------:R-:W-:Y:S05]  /*0e00*/  @P0 BRA `(.L_x_12) ;  /* 0x0000000000740947 */ /* 0x000fea0003800000 */
[----:B------:R-:W-:Y:S02]  /*0e10*/  ISETP.GE.AND P0, PT, R12, -0x18, PT ;  /* 0xffffffe80c00780c */ /* 0x000fe40003f06270 */
[----:B------:R-:W-:-:S11]  /*0e20*/  LOP3.LUT R0, R0, 0x80000000, RZ, 0xc0, !PT ;  /* 0x8000000000007812 */ /* 0x000fd600078ec0ff */
[----:B------:R-:W-:Y:S05]  /*0e30*/  @!P0 BRA `(.L_x_12) ;  /* 0x0000000000688947 */ /* 0x000fea0003800000 */
[CCC-:B------:R-:W-:Y:S01]  /*0e40*/  FFMA.RZ R5, R9.reuse, R11.reuse, R10.reuse ;  /* 0x0000000b09057223 */ /* 0x1c0fe2000000c00a */
[-CC-:B------:R-:W-:Y:S01]  /*0e50*/  FFMA.RM R8, R9, R11.reuse, R10.reuse ;  /* 0x0000000b09087223 */ /* 0x180fe2000000400a */
[C---:B------:R-:W-:Y:S02]  /*0e60*/  ISETP.NE.AND P2, PT, R12.reuse, RZ, PT ;  /* 0x000000ff0c00720c */ /* 0x040fe40003f45270 */
[C---:B------:R-:W-:Y:S02]  /*0e70*/  ISETP.NE.AND P1, PT, R12.reuse, RZ, PT ;  /* 0x000000ff0c00720c */ /* 0x040fe40003f25270 */
[----:B------:R-:W-:Y:S01]  /*0e80*/  LOP3.LUT R7, R5, 0x7fffff, RZ, 0xc0, !PT ;  /* 0x007fffff05077812 */ /* 0x000fe200078ec0ff */
[----:B------:R-:W-:Y:S01]  /*0e90*/  FFMA.RP R5, R9, R11, R10 ;  /* 0x0000000b09057223 */ /* 0x000fe2000000800a */
[----:B------:R-:W-:Y:S02]  /*0ea0*/  VIADD R10, R12, 0x20 ;  /* 0x000000200c0a7836 */ /* 0x000fe40000000000 */
[----:B------:R-:W-:Y:S01]  /*0eb0*/  LOP3.LUT R7, R7, 0x800000, RZ, 0xfc, !PT ;  /* 0x0080000007077812 */ /* 0x000fe200078efcff */
[----:B------:R-:W-:Y:S01]  /*0ec0*/  IMAD.MOV R9, RZ, RZ, -R12 ;  /* 0x000000ffff097224 */ /* 0x000fe200078e0a0c */
[----:B------:R-:W-:-:S02]  /*0ed0*/  FSETP.NEU.FTZ.AND P0, PT, R5, R8, PT ;  /* 0x000000080500720b */ /* 0x000fc40003f1d000 */
[----:B------:R-:W-:Y:S02]  /*0ee0*/  SHF.L.U32 R10, R7, R10, RZ ;  /* 0x0000000a070a7219 */ /* 0x000fe400000006ff */
[----:B------:R-:W-:Y:S02]  /*0ef0*/  SEL R8, R9, RZ, P2 ;  /* 0x000000ff09087207 */ /* 0x000fe40001000000 */
[----:B------:R-:W-:Y:S02]  /*0f00*/  ISETP.NE.AND P1, PT, R10, RZ, P1 ;  /* 0x000000ff0a00720c */ /* 0x000fe40000f25270 */
[----:B------:R-:W-:Y:S02]  /*0f10*/  SHF.R.U32.HI R8, RZ, R8, R7 ;  /* 0x00000008ff087219 */ /* 0x000fe40000011607 */
[----:B------:R-:W-:Y:S02]  /*0f20*/  PLOP3.LUT P0, PT, P0, P1, PT, 0xf8, 0x8f ;  /* 0x00000000008f781c */ /* 0x000fe40000703f70 */
[----:B------:R-:W-:-:S02]  /*0f30*/  SHF.R.U32.HI R10, RZ, 0x1, R8 ;  /* 0x00000001ff0a7819 */ /* 0x000fc40000011608 */
[----:B------:R-:W-:-:S04]  /*0f40*/  SEL R5, RZ, 0x1, !P0 ;  /* 0x00000001ff057807 */ /* 0x000fc80004000000 */
[----:B------:R-:W-:-:S04]  /*0f50*/  LOP3.LUT R5, R5, 0x1, R10, 0xf8, !PT ;  /* 0x0000000105057812 */ /* 0x000fc800078ef80a */
[----:B------:R-:W-:-:S05]  /*0f60*/  LOP3.LUT R5, R5, R8, RZ, 0xc0, !PT ;  /* 0x0000000805057212 */ /* 0x000fca00078ec0ff */
[----:B------:R-:W-:-:S05]  /*0f70*/  IMAD.IADD R5, R10, 0x1, R5 ;  /* 0x000000010a057824 */ /* 0x000fca00078e0205 */
[----:B------:R-:W-:Y:S01]  /*0f80*/  LOP3.LUT R0, R5, R0, RZ, 0xfc, !PT ;  /* 0x0000000005007212 */ /* 0x000fe200078efcff */
[----:B------:R-:W-:Y:S06]  /*0f90*/  BRA `(.L_x_12) ;  /* 0x0000000000107947 */ /* 0x000fec0003800000 */
.L_x_11:
[----:B------:R-:W-:-:S04]  /*0fa0*/  LOP3.LUT R0, R0, 0x80000000, RZ, 0xc0, !PT ;  /* 0x8000000000007812 */ /* 0x000fc800078ec0ff */
[----:B------:R-:W-:Y:S01]  /*0fb0*/  LOP3.LUT R0, R0, 0x7f800000, RZ, 0xfc, !PT ;  /* 0x7f80000000007812 */ /* 0x000fe200078efcff */
[----:B------:R-:W-:Y:S06]  /*0fc0*/  BRA `(.L_x_12) ;  /* 0x0000000000047947 */ /* 0x000fec0003800000 */
.L_x_10:
[----:B------:R-:W-:-:S07]  /*0fd0*/  IMAD R0, R8, 0x800000, R0 ;  /* 0x0080000008007824 */ /* 0x000fce00078e0200 */
.L_x_12:
[----:B------:R-:W-:Y:S05]  /*0fe0*/  BSYNC.RECONVERGENT B2 ;  /* 0x0000000000027941 */ /* 0x000fea0003800200 */
.L_x_9:
[----:B------:R-:W-:Y:S05]  /*0ff0*/  BRA `(.L_x_13) ;  /* 0x0000000000207947 */ /* 0x000fea0003800000 */
.L_x_8:
[----:B------:R-:W-:-:S04]  /*1000*/  LOP3.LUT R0, R8, 0x80000000, R7, 0x48, !PT ;  /* 0x8000000008007812 */ /* 0x000fc800078e4807 */
[----:B------:R-:W-:Y:S01]  /*1010*/  LOP3.LUT R0, R0, 0x7f800000, RZ, 0xfc, !PT ;  /* 0x7f80000000007812 */ /* 0x000fe200078efcff */
[----:B------:R-:W-:Y:S06]  /*1020*/  BRA `(.L_x_13) ;  /* 0x0000000000147947 */ /* 0x000fec0003800000 */
.L_x_7:
[----:B------:R-:W-:Y:S01]  /*1030*/  LOP3.LUT R0, R8, 0x80000000, R7, 0x48, !PT ;  /* 0x8000000008007812 */ /* 0x000fe200078e4807 */
[----:B------:R-:W-:Y:S06]  /*1040*/  BRA `(.L_x_13) ;  /* 0x00000000000c7947 */ /* 0x000fec0003800000 */
.L_x_6:
[----:B------:R-:W0:Y:S01]  /*1050*/  MUFU.RSQ R0, -QNAN ;  /* 0xffc0000000007908 */ /* 0x000e220000001400 */
[----:B------:R-:W-:Y:S05]  /*1060*/  BRA `(.L_x_13) ;  /* 0x0000000000047947 */ /* 0x000fea0003800000 */
.L_x_5:
[----:B------:R-:W-:-:S07]  /*1070*/  FADD.FTZ R0, R0, 27 ;  /* 0x41d8000000007421 */ /* 0x000fce0000010000 */
.L_x_13:
[----:B------:R-:W-:Y:S05]  /*1080*/  BSYNC.RECONVERGENT B0 ;  /* 0x0000000000007941 */ /* 0x000fea0003800200 */
.L_x_2:
[----:B------:R-:W-:-:S04]  /*1090*/  IMAD.MOV.U32 R7, RZ, RZ, 0x0 ;  /* 0x00000000ff077424 */ /* 0x000fc800078e00ff */
[----:B0-----:R-:W-:Y:S05]  /*10a0*/  RET.REL.NODEC R6 `(_Z24optimized_convolution_3DPKfPfi) ;  /* 0xffffffec06d47950 */ /* 0x001fea0003c3ffff */
.L_x_14:
[----:B------:R-:W-:-:S00]  /*10b0*/  BRA `(.L_x_14) ;  /* 0xfffffffc00fc7947 */ /* 0x000fc0000383ffff */
[----:B------:R-:W-:-:S00]  /*10c0*/  NOP ;  /* 0x0000000000007918 */ /* 0x000fc00000000000 */
        /* <DEDUP_REMOVED lines=11> */
.L_x_60:


//--------------------- .text._Z20basic_convolution_3DPKfPfi --------------------------
	.section	.text._Z20basic_convolution_3DPKfPfi,"ax",@progbits
	.align	128
        .global         _Z20basic_convolution_3DPKfPfi
        .type           _Z20basic_convolution_3DPKfPfi,@function
        .size           _Z20basic_convolution_3DPKfPfi,(.L_x_61 - _Z20basic_convolution_3DPKfPfi)
        .other          _Z20basic_convolution_3DPKfPfi,@"STO_CUDA_ENTRY STV_DEFAULT"
_Z20basic_convolution_3DPKfPfi:
.text._Z20basic_convolution_3DPKfPfi:
[----:B------:R-:W-:Y:S01]  /*0000*/  LDC R1, c[0x0][0x37c] ;  /* 0x0000df00ff017b82 */ /* 0x000fe20000000800 */
[----:B------:R-:W0:Y:S07]  /*0010*/  S2R R0, SR_TID.X ;  /* 0x0000000000007919 */ /* 0x000e2e0000002100 */
[----:B------:R-:W0:Y:S01]  /*0020*/  S2UR UR4, SR_CTAID.X ;  /* 0x00000000000479c3 */ /* 0x000e220000002500 */
[----:B------:R-:W1:Y:S01]  /*0030*/  S2R R5, SR_TID.Y ;  /* 0x0000000000057919 */ /* 0x000e620000002200 */
[----:B------:R-:W2:Y:S06]  /*0040*/  S2R R11, SR_TID.Z ;  /* 0x00000000000b7919 */ /* 0x000eac0000002300 */
[----:B------:R-:W0:Y:S08]  /*0050*/  LDC R7, c[0x0][0x360] ;  /* 0x0000d800ff077b82 */ /* 0x000e300000000800 */
[----:B------:R-:W1:Y:S08]  /*0060*/  S2UR UR5, SR_CTAID.Y ;  /* 0x00000000000579c3 */ /* 0x000e700000002600 */
[----:B------:R-:W1:Y:S08]  /*0070*/  LDC R4, c[0x0][0x364] ;  /* 0x0000d900ff047b82 */ /* 0x000e700000000800 */
[----:B------:R-:W2:Y:S01]  /*0080*/  S2UR UR6, SR_CTAID.Z ;  /* 0x00000000000679c3 */ /* 0x000ea20000002700 */
[----:B0-----:R-:W-:-:S07]  /*0090*/  IMAD R7, R7, UR4, R0 ;  /* 0x0000000407077c24 */ /* 0x001fce000f8e0200 */
[----:B------:R-:W2:Y:S08]  /*00a0*/  LDC R6, c[0x0][0x368] ;  /* 0x0000da00ff067b82 */ /* 0x000eb00000000800 */
[----:B------:R-:W0:Y:S01]  /*00b0*/  LDC R9, c[0x0][0x390] ;  /* 0x0000e400ff097b82 */ /* 0x000e220000000800 */
[----:B-1----:R-:W-:Y:S02]  /*00c0*/  IMAD R0, R4, UR5, R5 ;  /* 0x0000000504007c24 */ /* 0x002fe4000f8e0205 */
[----:B------:R-:W-:-:S05]  /*00d0*/  VIADD R5, R7, 0xffffffff ;  /* 0xffffffff07057836 */ /* 0x000fca0000000000 */
[----:B------:R-:W1:Y:S01]  /*00e0*/  LDC.64 R2, c[0x0][0x380] ;  /* 0x0000e000ff027b82 */ /* 0x000e620000000a00 */
[----:B--2---:R-:W-:Y:S01]  /*00f0*/  IMAD R4, R6, UR6, R11 ;  /* 0x0000000606047c24 */ /* 0x004fe2000f8e020b */
[----:B------:R-:W2:Y:S03]  /*0100*/  LDCU.64 UR6, c[0x0][0x358] ;  /* 0x00006b00ff0677ac */ /* 0x000ea60008000a00 */
[----:B------:R-:W-:Y:S01]  /*0110*/  VIADD R6, R4, 0xffffffff ;  /* 0xffffffff04067836 */ /* 0x000fe20000000000 */
[-C--:B0-----:R-:W-:Y:S01]  /*0120*/  ISETP.GT.AND P2, PT, R7, R9.reuse, PT ;  /* 0x000000090700720c */ /* 0x081fe20003f44270 */
[-C--:B------:R-:W-:Y:S01]  /*0130*/  IMAD R13, R5, R9.reuse, R0 ;  /* 0x00000009050d7224 */ /* 0x080fe200078e0200 */
[-C--:B------:R-:W-:Y:S02]  /*0140*/  ISETP.GT.AND P1, PT, R0, R9.reuse, PT ;  /* 0x000000090000720c */ /* 0x080fe40003f24270 */
[----:B------:R-:W-:Y:S01]  /*0150*/  ISETP.GT.AND P0, PT, R4, R9, PT ;  /* 0x000000090400720c */ /* 0x000fe20003f04270 */
[----:B------:R-:W-:Y:S01]  /*0160*/  VIADD R18, R13, 0xffffffff ;  /* 0xffffffff0d127836 */ /* 0x000fe20000000000 */
[----:B------:R-:W-:-:S02]  /*0170*/  ISETP.GT.AND P2, PT, R7, RZ, !P2 ;  /* 0x000000ff0700720c */ /* 0x000fc40005744270 */
[----:B------:R-:W-:Y:S01]  /*0180*/  ISETP.NE.AND P1, PT, R0, RZ, !P1 ;  /* 0x000000ff0000720c */ /* 0x000fe20004f25270 */
[----:B------:R-:W-:Y:S01]  /*0190*/  IMAD R15, R18, R9, R6 ;  /* 0x00000009120f7224 */ /* 0x000fe200078e0206 */
[----:B------:R-:W-:-:S03]  /*01a0*/  ISETP.NE.AND P0, PT, R4, RZ, !P0 ;  /* 0x000000ff0400720c */ /* 0x000fc60004705270 */
[----:B-1----:R-:W-:Y:S01]  /*01b0*/  IMAD.WIDE R14, R15, 0x4, R2 ;  /* 0x000000040f0e7825 */ /* 0x002fe200078e0202 */
[----:B------:R-:W-:-:S13]  /*01c0*/  PLOP3.LUT P6, PT, P0, P2, P1, 0x80, 0x0 ;  /* 0x000000000000781c */ /* 0x000fda00007c5010 */
[----:B--2---:R-:W2:Y:S01]  /*01d0*/  @P6 LDG.E R10, desc[UR6][R14.64] ;  /* 0x000000060e0a6981 */ /* 0x004ea2000c1e1900 */
[----:B------:R-:W-:Y:S01]  /*01e0*/  PLOP3.LUT P4, PT, P2, P1, PT, 0x80, 0x8 ;  /* 0x000000000008781c */ /* 0x000fe20001783070 */
[----:B------:R-:W-:Y:S02]  /*01f0*/  VIADD R8, R4, 0x1 ;  /* 0x0000000104087836 */ /* 0x000fe40000000000 */
[----:B------:R-:W-:Y:S01]  /*0200*/  HFMA2 R5, -RZ, RZ, 0, 0 ;  /* 0x00000000ff057431 */ /* 0x000fe200000001ff */
[-C--:B------:R-:W-:Y:S02]  /*0210*/  ISETP.LT.AND P3, PT, R0, R9.reuse, P2 ;  /* 0x000000090000720c */ /* 0x080fe40001761270 */
[-C--:B------:R-:W-:Y:S02]  /*0220*/  ISETP.GE.OR P5, PT, R4, R9.reuse, !P4 ;  /* 0x000000090400720c */ /* 0x080fe400067a6670 */
[-C--:B------:R-:W-:Y:S01]  /*0230*/  ISETP.GE.OR P4, PT, R8, R9.reuse, !P4 ;  /* 0x000000090800720c */ /* 0x080fe20006786670 */
[----:B------:R-:W-:-:S10]  /*0240*/  IMAD R11, R13, R9, R6 ;  /* 0x000000090d0b7224 */ /* 0x000fd400078e0206 */
[----:B------:R-:W3:Y:S04]  /*0250*/  @!P5 LDG.E R12, desc[UR6][R14.64+0x4] ;  /* 0x000004060e0cd981 */ /* 0x000ee8000c1e1900 */
[----:B------:R-:W4:Y:S01]  /*0260*/  @!P4 LDG.E R16, desc[UR6][R14.64+0x8] ;  /* 0x000008060e10c981 */ /* 0x000f22000c1e1900 */
[----:B--2---:R-:W-:Y:S01]  /*0270*/  @P6 FADD R5, RZ, R10 ;  /* 0x0000000aff056221 */ /* 0x004fe20000000000 */
[----:B------:R-:W-:Y:S01]  /*0280*/  PLOP3.LUT P6, PT, P3, P0, PT, 0x80, 0x8 ;  /* 0x000000000008781c */ /* 0x000fe20001fc1070 */
[----:B------:R-:W-:-:S12]  /*0290*/  IMAD.WIDE R10, R11, 0x4, R2 ;  /* 0x000000040b0a7825 */ /* 0x000fd800078e0202 */
[----:B------:R-:W2:Y:S01]  /*02a0*/  @P6 LDG.E R20, desc[UR6][R10.64] ;  /* 0x000000060a146981 */ /* 0x000ea2000c1e1900 */
[----:B---3--:R-:W-:Y:S01]  /*02b0*/  @!P5 FADD R5, R5, R12 ;  /* 0x0000000c0505d221 */ /* 0x008fe20000000000 */
[----:B------:R-:W-:Y:S01]  /*02c0*/  VIADD R12, R0, 0x1 ;  /* 0x00000001000c7836 */ /* 0x000fe20000000000 */
[-C--:B------:R-:W-:Y:S02]  /*02d0*/  ISETP.GE.OR P5, PT, R4, R9.reuse, !P3 ;  /* 0x000000090400720c */ /* 0x080fe40005fa6670 */
[-C--:B------:R-:W-:Y:S02]  /*02e0*/  ISETP.GE.OR P3, PT, R8, R9.reuse, !P3 ;  /* 0x000000090800720c */ /* 0x080fe40005f66670 */
[----:B------:R-:W-:Y:S01]  /*02f0*/  ISETP.LT.AND P2, PT, R12, R9, P2 ;  /* 0x000000090c00720c */ /* 0x000fe20001741270 */
[----:B----4-:R-:W-:Y:S01]  /*0300*/  @!P4 FADD R5, R5, R16 ;  /* 0x000000100505c221 */ /* 0x010fe20000000000 */
[----:B------:R-:W-:Y:S02]  /*0310*/  VIADD R13, R13, 0x1 ;  /* 0x000000010d0d7836 */ /* 0x000fe40000000000 */
[----:B------:R-:W-:-:S02]  /*0320*/  PLOP3.LUT P4, PT, P2, P0, PT, 0x80, 0x8 ;  /* 0x000000000008781c */ /* 0x000fc40001781070 */
[----:B------:R-:W-:-:S03]  /*0330*/  IMAD R13, R13, R9, R6 ;  /* 0x000000090d0d7224 */ /* 0x000fc600078e0206 */
[----:B------:R-:W3:Y:S01]  /*0340*/  @!P5 LDG.E R16, desc[UR6][R10.64+0x4] ;  /* 0x000004060a10d981 */ /* 0x000ee2000c1e1900 */
[----:B------:R-:W-:-:S07]  /*0350*/  IMAD.WIDE R14, R13, 0x4, R2 ;  /* 0x000000040d0e7825 */ /* 0x000fce00078e0202 */
[----:B------:R-:W4:Y:S01]  /*0360*/  @P4 LDG.E R22, desc[UR6][R14.64] ;  /* 0x000000060e164981 */ /* 0x000f22000c1e1900 */
[----:B--2---:R-:W-:Y:S01]  /*0370*/  @P6 FADD R5, R5, R20 ;  /* 0x0000001405056221 */ /* 0x004fe20000000000 */
[-C--:B------:R-:W-:Y:S02]  /*0380*/  ISETP.GE.OR P6, PT, R4, R9.reuse, !P2 ;  /* 0x000000090400720c */ /* 0x080fe400057c6670 */
[----:B------:R-:W2:Y:S11]  /*0390*/  @!P3 LDG.E R20, desc[UR6][R10.64+0x8] ;  /* 0x000008060a14b981 */ /* 0x000eb6000c1e1900 */
[----:B------:R-:W4:Y:S01]  /*03a0*/  @!P6 LDG.E R24, desc[UR6][R14.64+0x4] ;  /* 0x000004060e18e981 */ /* 0x000f22000c1e1900 */
[-C--:B------:R-:W-:Y:S01]  /*03b0*/  ISETP.GE.OR P2, PT, R8, R9.reuse, !P2 ;  /* 0x000000090800720c */ /* 0x080fe20005746670 */
[----:B---3--:R-:W-:Y:S01]  /*03c0*/  @!P5 FADD R5, R5, R16 ;  /* 0x000000100505d221 */ /* 0x008fe20000000000 */
[----:B------:R-:W-:Y:S01]  /*03d0*/  ISETP.GE.AND P5, PT, R7, R9, PT ;  /* 0x000000090700720c */ /* 0x000fe20003fa6270 */
[----:B------:R-:W-:-:S04]  /*03e0*/  IMAD.IADD R18, R18, 0x1, R9 ;  /* 0x0000000112127824 */ /* 0x000fc800078e0209 */
[----:B------:R-:W-:-:S06]  /*03f0*/  IMAD R17, R18, R9, R6 ;  /* 0x0000000912117224 */ /* 0x000fcc00078e0206 */
[----:B------:R-:W3:Y:S01]  /*0400*/  @!P2 LDG.E R14, desc[UR6][R14.64+0x8] ;  /* 0x000008060e0ea981 */ /* 0x000ee2000c1e1900 */
[----:B------:R-:W-:-:S04]  /*0410*/  IMAD.WIDE R16, R17, 0x4, R2 ;  /* 0x0000000411107825 */ /* 0x000fc800078e0202 */
[----:B--2---:R-:W-:Y:S01]  /*0420*/  @!P3 FADD R5, R5, R20 ;  /* 0x000000140505b221 */ /* 0x004fe20000000000 */
[----:B------:R-:W-:-:S03]  /*0430*/  ISETP.GT.AND P3, PT, R7, -0x1, !P5 ;  /* 0xffffffff0700780c */ /* 0x000fc60006f64270 */
[----:B----4-:R-:W-:Y:S01]  /*0440*/  @P4 FADD R5, R5, R22 ;  /* 0x0000001605054221 */ /* 0x010fe20000000000 */
[----:B------:R-:W-:Y:S02]  /*0450*/  PLOP3.LUT P4, PT, P0, P3, P1, 0x80, 0x0 ;  /* 0x000000000000781c */ /* 0x000fe40000787010 */
[----:B------:R-:W-:Y:S01]  /*0460*/  PLOP3.LUT P5, PT, P3, P1, PT, 0x80, 0x8 ;  /* 0x000000000008781c */ /* 0x000fe20001fa3070 */
[----:B------:R-:W-:-:S03]  /*0470*/  @!P6 FADD R5, R5, R24 ;  /* 0x000000180505e221 */ /* 0x000fc60000000000 */
[----:B------:R-:W-:-:S07]  /*0480*/  ISETP.GE.OR P6, PT, R4, R9, !P5 ;  /* 0x000000090400720c */ /* 0x000fce0006fc6670 */
[----:B------:R-:W2:Y:S01]  /*0490*/  @P4 LDG.E R10, desc[UR6][R16.64] ;  /* 0x00000006100a4981 */ /* 0x000ea2000c1e1900 */
[----:B------:R-:W-:-:S05]  /*04a0*/  ISETP.GE.OR P5, PT, R8, R9, !P5 ;  /* 0x000000090800720c */ /* 0x000fca0006fa6670 */
[----:B------:R-:W4:Y:S08]  /*04b0*/  @!P6 LDG.E R20, desc[UR6][R16.64+0x4] ;  /* 0x000004061014e981 */ /* 0x000f30000c1e1900 */
[----:B------:R0:W4:Y:S01]  /*04c0*/  @!P5 LDG.E R22, desc[UR6][R16.64+0x8] ;  /* 0x000008061016d981 */ /* 0x000122000c1e1900 */
[----:B---3--:R-:W-:Y:S01]  /*04d0*/  @!P2 FADD R5, R5, R14 ;  /* 0x0000000e0505a221 */ /* 0x008fe20000000000 */
[-C--:B------:R-:W-:Y:S01]  /*04e0*/  ISETP.LT.AND P2, PT, R0, R9.reuse, P3 ;  /* 0x000000090000720c */ /* 0x080fe20001f41270 */
[----:B------:R-:W-:-:S05]  /*04f0*/  IMAD R11, R18, R9, R9 ;  /* 0x00000009120b7224 */ /* 0x000fca00078e0209 */
[----:B------:R-:W-:-:S05]  /*0500*/  IADD3 R15, PT, PT, R6, R11, RZ ;  /* 0x0000000b060f7210 */ /* 0x000fca0007ffe0ff */
[----:B------:R-:W-:Y:S01]  /*0510*/  IMAD.WIDE R14, R15, 0x4, R2 ;  /* 0x000000040f0e7825 */ /* 0x000fe200078e0202 */
[----:B------:R-:W-:-:S03]  /*0520*/  ISETP.LT.AND P3, PT, R12, R9, P3 ;  /* 0x000000090c00720c */ /* 0x000fc60001f61270 */
[----:B------:R-:W-:-:S04]  /*0530*/  VIADD R13, R18, 0x2 ;  /* 0x00000002120d7836 */ /* 0x000fc80000000000 */
[----:B------:R-:W-:-:S04]  /*0540*/  IMAD R13, R13, R9, R6 ;  /* 0x000000090d0d7224 */ /* 0x000fc800078e0206 */
[----:B0-----:R-:W-:-:S04]  /*0550*/  IMAD.WIDE R16, R13, 0x4, R2 ;  /* 0x000000040d107825 */ /* 0x001fc800078e0202 */
[----:B--2---:R-:W-:Y:S01]  /*0560*/  @P4 FADD R5, R5, R10 ;  /* 0x0000000a05054221 */ /* 0x004fe20000000000 */
[----:B------:R-:W-:-:S03]  /*0570*/  PLOP3.LUT P4, PT, P2, P0, PT, 0x80, 0x8 ;  /* 0x000000000008781c */ /* 0x000fc60001781070 */
[----:B----4-:R-:W-:Y:S01]  /*0580*/  @!P6 FADD R5, R5, R20 ;  /* 0x000000140505e221 */ /* 0x010fe20000000000 */
[-C--:B------:R-:W-:Y:S02]  /*0590*/  ISETP.GE.OR P6, PT, R4, R9.reuse, !P2 ;  /* 0x000000090400720c */ /* 0x080fe400057c6670 */
[----:B------:R-:W-:-:S07]  /*05a0*/  ISETP.GE.OR P2, PT, R8, R9, !P2 ;  /* 0x000000090800720c */ /* 0x000fce0005746670 */
[----:B------:R-:W2:Y:S01]  /*05b0*/  @P4 LDG.E R10, desc[UR6][R14.64] ;  /* 0x000000060e0a4981 */ /* 0x000ea2000c1e1900 */
[----:B------:R-:W-:Y:S01]  /*05c0*/  @!P5 FADD R5, R5, R22 ;  /* 0x000000160505d221 */ /* 0x000fe20000000000 */
[----:B------:R-:W-:Y:S02]  /*05d0*/  PLOP3.LUT P5, PT, P3, P0, PT, 0x80, 0x8 ;  /* 0x000000000008781c */ /* 0x000fe40001fa1070 */
[----:B------:R-:W3:Y:S04]  /*05e0*/  @!P6 LDG.E R20, desc[UR6][R14.64+0x4] ;  /* 0x000004060e14e981 */ /* 0x000ee8000c1e1900 */
[----:B------:R-:W4:Y:S07]  /*05f0*/  @!P2 LDG.E R24, desc[UR6][R14.64+0x8] ;  /* 0x000008060e18a981 */ /* 0x000f2e000c1e1900 */
[----:B------:R-:W4:Y:S01]  /*0600*/  @P5 LDG.E R22, desc[UR6][R16.64] ;  /* 0x0000000610165981 */ /* 0x000f22000c1e1900 */
[----:B--2---:R-:W-:Y:S01]  /*0610*/  @P4 FADD R5, R5, R10 ;  /* 0x0000000a05054221 */ /* 0x004fe20000000000 */
[----:B------:R-:W-:-:S05]  /*0620*/  VIADD R10, R7, 0x1 ;  /* 0x00000001070a7836 */ /* 0x000fca0000000000 */
[-C--:B------:R-:W-:Y:S01]  /*0630*/  ISETP.GE.AND P4, PT, R10, R9.reuse, PT ;  /* 0x000000090a00720c */ /* 0x080fe20003f86270 */
[----:B---3--:R-:W-:Y:S01]  /*0640*/  @!P6 FADD R5, R5, R20 ;  /* 0x000000140505e221 */ /* 0x008fe20000000000 */
[-C--:B------:R-:W-:Y:S02]  /*0650*/  ISETP.GE.OR P6, PT, R4, R9.reuse, !P3 ;  /* 0x000000090400720c */ /* 0x080fe40005fc6670 */
[----:B------:R-:W-:Y:S02]  /*0660*/  ISETP.GE.OR P3, PT, R8, R9, !P3 ;  /* 0x000000090800720c */ /* 0x000fe40005f66670 */
[----:B------:R-:W-:Y:S01]  /*0670*/  ISETP.GT.AND P4, PT, R7, -0x2, !P4 ;  /* 0xfffffffe0700780c */ /* 0x000fe20006784270 */
[----:B----4-:R-:W-:Y:S01]  /*0680*/  @!P2 FADD R5, R5, R24 ;  /* 0x000000180505a221 */ /* 0x010fe20000000000 */
[----:B------:R-:W-:Y:S02]  /*0690*/  IMAD.IADD R20, R18, 0x1, R9 ;  /* 0x0000000112147824 */ /* 0x000fe400078e0209 */
[----:B------:R-:W-:-:S02]  /*06a0*/  PLOP3.LUT P2, PT, P0, P4, P1, 0x80, 0x0 ;  /* 0x000000000000781c */ /* 0x000fc40000749010 */
[----:B------:R-:W-:Y:S01]  /*06b0*/  PLOP3.LUT P1, PT, P4, P1, PT, 0x80, 0x8 ;  /* 0x000000000008781c */ /* 0x000fe20002723070 */
[-C--:B------:R-:W-:Y:S02]  /*06c0*/  IMAD R15, R20, R9.reuse, R6 ;  /* 0x00000009140f7224 */ /* 0x080fe400078e0206 */
[----:B------:R-:W-:Y:S01]  /*06d0*/  @P5 FADD R5, R5, R22 ;  /* 0x0000001605055221 */ /* 0x000fe20000000000 */
[----:B------:R-:W2:Y:S01]  /*06e0*/  @!P6 LDG.E R10, desc[UR6][R16.64+0x4] ;  /* 0x00000406100ae981 */ /* 0x000ea2000c1e1900 */
[-C--:B------:R-:W-:Y:S01]  /*06f0*/  ISETP.GE.OR P5, PT, R4, R9.reuse, !P1 ;  /* 0x000000090400720c */ /* 0x080fe20004fa6670 */
[----:B------:R-:W-:Y:S02]  /*0700*/  IMAD.WIDE R14, R15, 0x4, R2 ;  /* 0x000000040f0e7825 */ /* 0x000fe400078e0202 */
[----:B------:R0:W3:Y:S04]  /*0710*/  @!P3 LDG.E R18, desc[UR6][R16.64+0x8] ;  /* 0x000008061012b981 */ /* 0x0000e8000c1e1900 */
[----:B------:R-:W4:Y:S06]  /*0720*/  @P2 LDG.E R24, desc[UR6][R14.64] ;  /* 0x000000060e182981 */ /* 0x000f2c000c1e1900 */
[----:B------:R-:W4:Y:S01]  /*0730*/  @!P5 LDG.E R22, desc[UR6][R14.64+0x4] ;  /* 0x000004060e16d981 */ /* 0x000f22000c1e1900 */
[-C--:B------:R-:W-:Y:S01]  /*0740*/  ISETP.GE.OR P1, PT, R8, R9.reuse, !P1 ;  /* 0x000000090800720c */ /* 0x080fe20004f26670 */
[----:B------:R-:W-:-:S05]  /*0750*/  IMAD R13, R20, R9, R9 ;  /* 0x00000009140d7224 */ /* 0x000fca00078e0209 */
[----:B------:R-:W-:-:S07]  /*0760*/  IADD3 R13, PT, PT, R6, R13, RZ ;  /* 0x0000000d060d7210 */ /* 0x000fce0007ffe0ff */
[----:B------:R-:W4:Y:S01]  /*0770*/  @!P1 LDG.E R14, desc[UR6][R14.64+0x8] ;  /* 0x000008060e0e9981 */ /* 0x000f22000c1e1900 */
[----:B0-----:R-:W-:-:S04]  /*0780*/  IMAD.WIDE R16, R13, 0x4, R2 ;  /* 0x000000040d107825 */ /* 0x001fc800078e0202 */
[----:B------:R-:W-:-:S04]  /*0790*/  VIADD R20, R20, 0x2 ;  /* 0x0000000214147836 */ /* 0x000fc80000000000 */
[----:B------:R-:W-:-:S04]  /*07a0*/  IMAD R13, R20, R9, R6 ;  /* 0x00000009140d7224 */ /* 0x000fc800078e0206 */
[----:B------:R-:W-:-:S04]  /*07b0*/  IMAD.WIDE R2, R13, 0x4, R2 ;  /* 0x000000040d027825 */ /* 0x000fc800078e0202 */
[----:B--2---:R-:W-:Y:S01]  /*07c0*/  @!P6 FADD R5, R5, R10 ;  /* 0x0000000a0505e221 */ /* 0x004fe20000000000 */
[----:B------:R-:W-:-:S03]  /*07d0*/  ISETP.LT.AND P6, PT, R0, R9, P4 ;  /* 0x000000090000720c */ /* 0x000fc600027c1270 */
[----:B---3--:R-:W-:Y:S01]  /*07e0*/  @!P3 FADD R5, R5, R18 ;  /* 0x000000120505b221 */ /* 0x008fe20000000000 */
[----:B------:R-:W-:-:S03]  /*07f0*/  PLOP3.LUT P3, PT, P6, P0, PT, 0x80, 0x8 ;  /* 0x000000000008781c */ /* 0x000fc60003761070 */
[----:B----4-:R-:W-:Y:S01]  /*0800*/  @P2 FADD R5, R5, R24 ;  /* 0x0000001805052221 */ /* 0x010fe20000000000 */
[-C--:B------:R-:W-:Y:S02]  /*0810*/  ISETP.GE.OR P2, PT, R4, R9.reuse, !P6 ;  /* 0x000000090400720c */ /* 0x080fe40007746670 */
[-C--:B------:R-:W-:Y:S02]  /*0820*/  ISETP.LT.AND P4, PT, R12, R9.reuse, P4 ;  /* 0x000000090c00720c */ /* 0x080fe40002781270 */
[-C--:B------:R-:W-:Y:S01]  /*0830*/  ISETP.GE.OR P6, PT, R8, R9.reuse, !P6 ;  /* 0x000000090800720c */ /* 0x080fe200077c6670 */
[----:B------:R-:W-:Y:S01]  /*0840*/  @!P5 FADD R5, R5, R22 ;  /* 0x000000160505d221 */ /* 0x000fe20000000000 */
[----:B------:R-:W-:Y:S02]  /*0850*/  PLOP3.LUT P0, PT, P4, P0, PT, 0x80, 0x8 ;  /* 0x000000000008781c */ /* 0x000fe40002701070 */
[-C--:B------:R-:W-:Y:S01]  /*0860*/  ISETP.GE.OR P5, PT, R4, R9.reuse, !P4 ;  /* 0x000000090400720c */ /* 0x080fe200067a6670 */
[----:B------:R-:W2:Y:S01]  /*0870*/  @P3 LDG.E R10, desc[UR6][R16.64] ;  /* 0x00000006100a3981 */ /* 0x000ea2000c1e1900 */
[----:B------:R-:W-:-:S03]  /*0880*/  ISETP.GE.OR P4, PT, R8, R9, !P4 ;  /* 0x000000090800720c */ /* 0x000fc60006786670 */
[----:B------:R-:W3:Y:S04]  /*0890*/  @!P2 LDG.E R12, desc[UR6][R16.64+0x4] ;  /* 0x00000406100ca981 */ /* 0x000ee8000c1e1900 */
[----:B------:R-:W4:Y:S04]  /*08a0*/  @!P6 LDG.E R6, desc[UR6][R16.64+0x8] ;  /* 0x000008061006e981 */ /* 0x000f28000c1e1900 */
[----:B------:R0:W5:Y:S04]  /*08b0*/  @P0 LDG.E R8, desc[UR6][R2.64] ;  /* 0x0000000602080981 */ /* 0x000168000c1e1900 */
[----:B------:R0:W5:Y:S04]  /*08c0*/  @!P5 LDG.E R18, desc[UR6][R2.64+0x4] ;  /* 0x000004060212d981 */ /* 0x000168000c1e1900 */
[----:B------:R0:W5:Y:S01]  /*08d0*/  @!P4 LDG.E R20, desc[UR6][R2.64+0x8] ;  /* 0x000008060214c981 */ /* 0x000162000c1e1900 */
[----:B------:R-:W-:Y:S01]  /*08e0*/  VIMNMX3 R0, R7, R0, R4, !PT ;  /* 0x000000000700720f */ /* 0x000fe20007800104 */
[----:B------:R-:W-:-:S03]  /*08f0*/  @!P1 FADD R5, R5, R14 ;  /* 0x0000000e05059221 */ /* 0x000fc60000000000 */
[----:B------:R-:W-:Y:S01]  /*0900*/  ISETP.GE.AND P1, PT, R0, R9, PT ;  /* 0x000000090000720c */ /* 0x000fe20003f26270 */
[----:B--2---:R-:W-:-:S04]  /*0910*/  @P3 FADD R5, R5, R10 ;  /* 0x0000000a05053221 */ /* 0x004fc80000000000 */
[----:B---3--:R-:W-:-:S04]  /*0920*/  @!P2 FADD R5, R5, R12 ;  /* 0x0000000c0505a221 */ /* 0x008fc80000000000 */
[----:B----4-:R-:W-:-:S04]  /*0930*/  @!P6 FADD R5, R5, R6 ;  /* 0x000000060505e221 */ /* 0x010fc80000000000 */
[----:B0-----:R-:W-:Y:S05]  /*0940*/  @P1 EXIT ;  /* 0x000000000000194d */ /* 0x001fea0003800000 */
[----:B-----5:R-:W-:Y:S01]  /*0950*/  @P0 FADD R5, R5, R8 ;  /* 0x0000000805050221 */ /* 0x020fe20000000000 */
[----:B------:R-:W-:Y:S01]  /*0960*/  IMAD.MOV.U32 R3, RZ, RZ, 0x3d17b426 ;  /* 0x3d17b426ff037424 */ /* 0x000fe200078e00ff */
[----:B------:R-:W-:Y:S01]  /*0970*/  BSSY.RECONVERGENT B1, `(.L_x_15) ;  /* 0x000000f000017945 */ /* 0x000fe20003800200 */
[----:B------:R-:W-:Y:S02]  /*0980*/  IMAD.MOV.U32 R0, RZ, RZ, 0x41d80000 ;  /* 0x41d80000ff007424 */ /* 0x000fe400078e00ff */
[----:B------:R-:W-:Y:S02]  /*0990*/  @!P5 FADD R5, R5, R18 ;  /* 0x000000120505d221 */ /* 0x000fe40000000000 */
[----:B------:R-:W-:Y:S02]  /*09a0*/  FFMA R0, R3, -R0, 1 ;  /* 0x3f80000003007423 */ /* 0x000fe40000000800 */
[----:B------:R-:W-:Y:S02]  /*09b0*/  @!P4 FADD R5, R5, R20 ;  /* 0x000000140505c221 */ /* 0x000fe40000000000 */
[----:B------:R-:W-:-:S02]  /*09c0*/  FFMA R0, R0, R3, 0.037037037312984466553 ;  /* 0x3d17b42600007423 */ /* 0x000fc40000000003 */
[----:B------:R-:W0:Y:S02]  /*09d0*/  FCHK P0, R5, 27 ;  /* 0x41d8000005007902 */ /* 0x000e240000000000 */
[----:B------:R-:W-:-:S04]  /*09e0*/  FFMA R2, R0, R5, RZ ;  /* 0x0000000500027223 */ /* 0x000fc800000000ff */
[----:B------:R-:W-:-:S04]  /*09f0*/  FFMA R3, R2, -27, R5 ;  /* 0xc1d8000002037823 */ /* 0x000fc80000000005 */
[----:B------:R-:W-:Y:S01]  /*0a00*/  FFMA R7, R0, R3, R2 ;  /* 0x0000000300077223 */ /* 0x000fe20000000002 */
[----:B0-----:R-:W-:Y:S06]  /*0a10*/  @!P0 BRA `(.L_x_16) ;  /* 0x0000000000108947 */ /* 0x001fec0003800000 */
[----:B------:R-:W-:Y:S02]  /*0a20*/  MOV R0, R5 ;  /* 0x0000000500007202 */ /* 0x000fe40000000f00 */
[----:B------:R-:W-:-:S07]  /*0a30*/  MOV R2, 0xa50 ;  /* 0x00000a5000027802 */ /* 0x000fce0000000f00 */
[----:B------:R-:W-:Y:S05]  /*0a40*/  CALL.REL.NOINC `($__internal_1_$__cuda_sm3x_div_rn_noftz_f32_slowpath) ;  /* 0x00000000001c7944 */ /* 0x000fea0003c00000 */
[----:B------:R-:W-:-:S07]  /*0a50*/  IMAD.MOV.U32 R7, RZ, RZ, R6 ;  /* 0x000000ffff077224 */ /* 0x000fce00078e0006 */
.L_x_16:
[----:B------:R-:W-:Y:S05]  /*0a60*/  BSYNC.RECONVERGENT B1 ;  /* 0x0000000000017941 */ /* 0x000fea0003800200 */
.L_x_15:
[----:B------:R-:W0:Y:S01]  /*0a70*/  LDC.64 R2, c[0x0][0x388] ;  /* 0x0000e200ff027b82 */ /* 0x000e220000000a00 */
[----:B------:R-:W-:-:S04]  /*0a80*/  IMAD.IADD R11, R4, 0x1, R11 ;  /* 0x00000001040b7824 */ /* 0x000fc800078e020b */
[----:B0-----:R-:W-:-:S05]  /*0a90*/  IMAD.WIDE R2, R11, 0x4, R2 ;  /* 0x000000040b027825 */ /* 0x001fca00078e0202 */
[----:B------:R-:W-:Y:S01]  /*0aa0*/  STG.E desc[UR6][R2.64], R7 ;  /* 0x0000000702007986 */ /* 0x000fe2000c101906 */
[----:B------:R-:W-:Y:S05]  /*0ab0*/  EXIT ;  /* 0x000000000000794d */ /* 0x000fea0003800000 */
        .weak           $__internal_1_$__cuda_sm3x_div_rn_noftz_f32_slowpath
        .type           $__internal_1_$__cuda_sm3x_div_rn_noftz_f32_slowpath,@function
        .size           $__internal_1_$__cuda_sm3x_div_rn_noftz_f32_slowpath,(.L_x_61 - $__internal_1_$__cuda_sm3x_div_rn_noftz_f32_slowpath)
$__internal_1_$__cuda_sm3x_div_rn_noftz_f32_slowpath:
[----:B------:R-:W-:Y:S01]  /*0ac0*/  SHF.R.U32.HI R3, RZ, 0x17, R0 ;  /* 0x00000017ff037819 */ /* 0x000fe20000011600 */
[----:B------:R-:W-:Y:S04]  /*0ad0*/  BSSY.RECONVERGENT B0, `(.L_x_17) ;  /* 0x000005b000007945 */ /* 0x000fe80003800200 */
[----:B------:R-:W-:Y:S01]  /*0ae0*/  BSSY.RELIABLE B2, `(.L_x_18) ;  /* 0x0000019000027945 */ /* 0x000fe20003800100 */
[----:B------:R-:W-:-:S05]  /*0af0*/  LOP3.LUT R5, R3, 0xff, RZ, 0xc0, !PT ;  /* 0x000000ff03057812 */ /* 0x000fca00078ec0ff */
[----:B------:R-:W-:-:S05]  /*0b00*/  VIADD R6, R5, 0xffffffff ;  /* 0xffffffff05067836 */ /* 0x000fca0000000000 */
[----:B------:R-:W-:-:S13]  /*0b10*/  ISETP.GT.U32.OR P0, PT, R6, 0xfd, !PT ;  /* 0x000000fd0600780c */ /* 0x000fda0007f04470 */
[----:B------:R-:W-:Y:S01]  /*0b20*/  @!P0 MOV R3, RZ ;  /* 0x000000ff00038202 */ /* 0x000fe20000000f00 */
        /* <DEDUP_REMOVED lines=20> */
.L_x_19:
[----:B------:R-:W-:Y:S05]  /*0c70*/  BSYNC.RELIABLE B2 ;  /* 0x0000000000027941 */ /* 0x000fea0003800100 */
.L_x_18:
[----:B------:R-:W-:Y:S01]  /*0c80*/  UMOV UR4, 0x41d80000 ;  /* 0x41d8000000047882 */ /* 0x000fe20000000000 */
[----:B------:R-:W-:Y:S01]  /*0c90*/  IADD3 R5, PT, PT, R5, -0x7f, RZ ;  /* 0xffffff8105057810 */ /* 0x000fe20007ffe0ff */
[----:B------:R-:W-:Y:S01]  /*0ca0*/  UIADD3 UR4, UPT, UPT, UR4, -0x2000000, URZ ;  /* 0xfe00000004047890 */ /* 0x000fe2000fffe0ff */
[----:B------:R-:W-:Y:S02]  /*0cb0*/  BSSY.RECONVERGENT B2, `(.L_x_24) ;  /* 0x0000033000027945 */ /* 0x000fe40003800200 */
[----:B------:R-:W-:Y:S01]  /*0cc0*/  IADD3 R3, PT, PT, R3, -0x4, R5 ;  /* 0xfffffffc03037810 */ /* 0x000fe20007ffe005 */
[----:B------:R-:W-:Y:S02]  /*0cd0*/  IMAD R0, R5, -0x800000, R0 ;  /* 0xff80000005007824 */ /* 0x000fe400078e0200 */
        /* <DEDUP_REMOVED lines=22> */
[-CC-:B------:R-:W-:Y:S01]  /*0e40*/  FFMA.RZ R0, R9, R7.reuse, R8.reuse ;  /* 0x0000000709007223 */ /* 0x180fe2000000c008 */
[C---:B------:R-:W-:Y:S02]  /*0e50*/  ISETP.NE.AND P2, PT, R5.reuse, RZ, PT ;  /* 0x000000ff0500720c */ /* 0x040fe40003f45270 */
[----:B------:R-:W-:Y:S02]  /*0e60*/  ISETP.NE.AND P1, PT, R5, RZ, PT ;  /* 0x000000ff0500720c */ /* 0x000fe40003f25270 */
[----:B------:R-:W-:Y:S01]  /*0e70*/  LOP3.LUT R3, R0, 0x7fffff, RZ, 0xc0, !PT ;  /* 0x007fffff00037812 */ /* 0x000fe200078ec0ff */
[CCC-:B------:R-:W-:Y:S01]  /*0e80*/  FFMA.RP R0, R9.reuse, R7.reuse, R8.reuse ;  /* 0x0000000709007223 */ /* 0x1c0fe20000008008 */
[----:B------:R-:W-:Y:S01]  /*0e90*/  FFMA.RM R9, R9, R7, R8 ;  /* 0x0000000709097223 */ /* 0x000fe20000004008 */
[----:B------:R-:W-:Y:S01]  /*0ea0*/  IADD3 R8, PT, PT, R5, 0x20, RZ ;  /* 0x0000002005087810 */ /* 0x000fe20007ffe0ff */
[----:B------:R-:W-:Y:S01]  /*0eb0*/  IMAD.MOV R5, RZ, RZ, -R5 ;  /* 0x000000ffff057224 */ /* 0x000fe200078e0a05 */
[----:B------:R-:W-:-:S02]  /*0ec0*/  LOP3.LUT R3, R3, 0x800000, RZ, 0xfc, !PT ;  /* 0x0080000003037812 */ /* 0x000fc400078efcff */
[----:B------:R-:W-:Y:S02]  /*0ed0*/  FSETP.NEU.FTZ.AND P0, PT, R0, R9, PT ;  /* 0x000000090000720b */ /* 0x000fe40003f1d000 */
[----:B------:R-:W-:Y:S02]  /*0ee0*/  SHF.L.U32 R8, R3, R8, RZ ;  /* 0x0000000803087219 */ /* 0x000fe400000006ff */
[----:B------:R-:W-:Y:S02]  /*0ef0*/  SEL R0, R5, RZ, P2 ;  /* 0x000000ff05007207 */ /* 0x000fe40001000000 */
[----:B------:R-:W-:Y:S02]  /*0f00*/  ISETP.NE.AND P1, PT, R8, RZ, P1 ;  /* 0x000000ff0800720c */ /* 0x000fe40000f25270 */
[----:B------:R-:W-:Y:S02]  /*0f10*/  SHF.R.U32.HI R0, RZ, R0, R3 ;  /* 0x00000000ff007219 */ /* 0x000fe40000011603 */
[----:B------:R-:W-:-:S02]  /*0f20*/  PLOP3.LUT P0, PT, P0, P1, PT, 0xf8, 0x8f ;  /* 0x00000000008f781c */ /* 0x000fc40000703f70 */
[----:B------:R-:W-:Y:S02]  /*0f30*/  SHF.R.U32.HI R8, RZ, 0x1, R0 ;  /* 0x00000001ff087819 */ /* 0x000fe40000011600 */
[----:B------:R-:W-:-:S04]  /*0f40*/  SEL R3, RZ, 0x1, !P0 ;  /* 0x00000001ff037807 */ /* 0x000fc80004000000 */
[----:B------:R-:W-:-:S04]  /*0f50*/  LOP3.LUT R3, R3, 0x1, R8, 0xf8, !PT ;  /* 0x0000000103037812 */ /* 0x000fc800078ef808 */
[----:B------:R-:W-:-:S05]  /*0f60*/  LOP3.LUT R3, R3, R0, RZ, 0xc0, !PT ;  /* 0x0000000003037212 */ /* 0x000fca00078ec0ff */
[----:B------:R-:W-:-:S05]  /*0f70*/  IMAD.IADD R3, R8, 0x1, R3 ;  /* 0x0000000108037824 */ /* 0x000fca00078e0203 */
[----:B------:R-:W-:Y:S01]  /*0f80*/  LOP3.LUT R6, R3, R6, RZ, 0xfc, !PT ;  /* 0x0000000603067212 */ /* 0x000fe200078efcff */
[----:B------:R-:W-:Y:S06]  /*0f90*/  BRA `(.L_x_27) ;  /* 0x0000000000107947 */ /* 0x000fec0003800000 */
.L_x_26:
[----:B------:R-:W-:-:S04]  /*0fa0*/  LOP3.LUT R6, R6, 0x80000000, RZ, 0xc0, !PT ;  /* 0x8000000006067812 */ /* 0x000fc800078ec0ff */
[----:B------:R-:W-:Y:S01]  /*0fb0*/  LOP3.LUT R6, R6, 0x7f800000, RZ, 0xfc, !PT ;  /* 0x7f80000006067812 */ /* 0x000fe200078efcff */
[----:B------:R-:W-:Y:S06]  /*0fc0*/  BRA `(.L_x_27) ;  /* 0x0000000000047947 */ /* 0x000fec0003800000 */
.L_x_25:
[----:B------:R-:W-:-:S07]  /*0fd0*/  LEA R6, R3, R6, 0x17 ;  /* 0x0000000603067211 */ /* 0x000fce00078eb8ff */
.L_x_27:
[----:B------:R-:W-:Y:S05]  /*0fe0*/  BSYNC.RECONVERGENT B2 ;  /* 0x0000000000027941 */ /* 0x000fea0003800200 */
.L_x_24:
[----:B------:R-:W-:Y:S05]  /*0ff0*/  BRA `(.L_x_28) ;  /* 0x0000000000207947 */ /* 0x000fea0003800000 */
.L_x_23:
[----:B------:R-:W-:-:S04]  /*1000*/  LOP3.LUT R0, R3, 0x80000000, R0, 0x48, !PT ;  /* 0x8000000003007812 */ /* 0x000fc800078e4800 */
[----:B------:R-:W-:Y:S01]  /*1010*/  LOP3.LUT R6, R0, 0x7f800000, RZ, 0xfc, !PT ;  /* 0x7f80000000067812 */ /* 0x000fe200078efcff */
[----:B------:R-:W-:Y:S06]  /*1020*/  BRA `(.L_x_28) ;  /* 0x0000000000147947 */ /* 0x000fec0003800000 */
.L_x_22:
[----:B------:R-:W-:Y:S01]  /*1030*/  LOP3.LUT R6, R3, 0x80000000, R0, 0x48, !PT ;  /* 0x8000000003067812 */ /* 0x000fe200078e4800 */
[----:B------:R-:W-:Y:S06]  /*1040*/  BRA `(.L_x_28) ;  /* 0x00000000000c7947 */ /* 0x000fec0003800000 */
.L_x_21:
[----:B------:R-:W0:Y:S01]  /*1050*/  MUFU.RSQ R6, -QNAN ;  /* 0xffc0000000067908 */ /* 0x000e220000001400 */
[----:B------:R-:W-:Y:S05]  /*1060*/  BRA `(.L_x_28) ;  /* 0x0000000000047947 */ /* 0x000fea0003800000 */
.L_x_20:
[----:B------:R-:W-:-:S07]  /*1070*/  FADD.FTZ R6, R0, 27 ;  /* 0x41d8000000067421 */ /* 0x000fce0000010000 */
.L_x_28:
[----:B------:R-:W-:Y:S05]  /*1080*/  BSYNC.RECONVERGENT B0 ;  /* 0x0000000000007941 */ /* 0x000fea0003800200 */
.L_x_17:
[----:B------:R-:W-:-:S04]  /*1090*/  IMAD.MOV.U32 R3, RZ, RZ, 0x0 ;  /* 0x00000000ff037424 */ /* 0x000fc800078e00ff */
[----:B0-----:R-:W-:Y:S05]  /*10a0*/  RET.REL.NODEC R2 `(_Z20basic_convolution_3DPKfPfi) ;  /* 0xffffffec02d47950 */ /* 0x001fea0003c3ffff */
.L_x_29:
        /* <DEDUP_REMOVED lines=13> */
.L_x_61:


//--------------------- .text._Z24optimized_convolution_2DPKfPfi --------------------------
	.section	.text._Z24optimized_convolution_2DPKfPfi,"ax",@progbits
	.align	128
        .global         _Z24optimized_convolution_2DPKfPfi
        .type           _Z24optimized_convolution_2DPKfPfi,@function
        .size           _Z24optimized_convolution_2DPKfPfi,(.L_x_62 - _Z24optimized_convolution_2DPKfPfi)
        .other          _Z24optimized_convolution_2DPKfPfi,@"STO_CUDA_ENTRY STV_DEFAULT"
_Z24optimized_convolution_2DPKfPfi:
.text._Z24optimized_convolution_2DPKfPfi:
[----:B------:R-:W-:Y:S01]  /*0000*/  LDC R1, c[0x0][0x37c] ;  /* 0x0000df00ff017b82 */ /* 0x000fe20000000800 */
[----:B------:R-:W0:Y:S01]  /*0010*/  S2R R11, SR_TID.X ;  /* 0x00000000000b7919 */ /* 0x000e220000002100 */
[----:B------:R-:W1:Y:S01]  /*0020*/  LDCU UR4, c[0x0][0x390] ;  /* 0x00007200ff0477ac */ /* 0x000e620008000800 */
[----:B------:R-:W2:Y:S01]  /*0030*/  S2R R13, SR_TID.Y ;  /* 0x00000000000d7919 */ /* 0x000ea20000002200 */
[----:B------:R-:W3:Y:S01]  /*0040*/  LDCU.64 UR6, c[0x0][0x358] ;  /* 0x00006b00ff0677ac */ /* 0x000ee20008000a00 */
[----:B------:R-:W2:Y:S01]  /*0050*/  S2R R2, SR_CTAID.Y ;  /* 0x0000000000027919 */ /* 0x000ea20000002600 */
[----:B------:R-:W4:Y:S01]  /*0060*/  S2R R3, SR_CTAID.X ;  /* 0x0000000000037919 */ /* 0x000f220000002500 */
[----:B0-----:R-:W-:Y:S02]  /*0070*/  VIADD R0, R11, 0xffffffff ;  /* 0xffffffff0b007836 */ /* 0x001fe40000000000 */
[----:B--2---:R-:W-:Y:S02]  /*0080*/  IMAD R2, R2, 0x8, R13 ;  /* 0x0000000802027824 */ /* 0x004fe400078e020d */
[----:B----4-:R-:W-:-:S03]  /*0090*/  IMAD R3, R3, 0x8, R0 ;  /* 0x0000000803037824 */ /* 0x010fc600078e0200 */
[C---:B-1----:R-:W-:Y:S02]  /*00a0*/  ISETP.GT.AND P1, PT, R2.reuse, UR4, PT ;  /* 0x0000000402007c0c */ /* 0x042fe4000bf24270 */
[C---:B------:R-:W-:Y:S02]  /*00b0*/  ISETP.GE.AND P0, PT, R3.reuse, UR4, PT ;  /* 0x0000000403007c0c */ /* 0x040fe4000bf06270 */
[----:B------:R-:W-:Y:S02]  /*00c0*/  ISETP.NE.AND P1, PT, R2, RZ, !P1 ;  /* 0x000000ff0200720c */ /* 0x000fe40004f25270 */
[----:B------:R-:W-:-:S04]  /*00d0*/  ISETP.GT.AND P0, PT, R3, -0x1, !P0 ;  /* 0xffffffff0300780c */ /* 0x000fc80004704270 */
[----:B------:R-:W-:-:S13]  /*00e0*/  PLOP3.LUT P0, PT, P0, P1, PT, 0x80, 0x8 ;  /* 0x000000000008781c */ /* 0x000fda0000703070 */
[----:B------:R-:W0:Y:S01]  /*00f0*/  @P0 LDC.64 R6, c[0x0][0x380] ;  /* 0x0000e000ff060b82 */ /* 0x000e220000000a00 */
[----:B------:R-:W-:-:S04]  /*0100*/  @P0 IMAD R4, R3, UR4, R2 ;  /* 0x0000000403040c24 */ /* 0x000fc8000f8e0202 */
[----:B------:R-:W-:-:S04]  /*0110*/  @P0 VIADD R5, R4, 0xffffffff ;  /* 0xffffffff04050836 */ /* 0x000fc80000000000 */
[----:B0-----:R-:W-:-:S06]  /*0120*/  @P0 IMAD.WIDE.U32 R6, R5, 0x4, R6 ;  /* 0x0000000405060825 */ /* 0x001fcc00078e0006 */
[----:B---3--:R-:W2:Y:S01]  /*0130*/  @P0 LDG.E R6, desc[UR6][R6.64] ;  /* 0x0000000606060981 */ /* 0x008ea2000c1e1900 */
[----:B------:R-:W-:Y:S02]  /*0140*/  MOV R4, 0x400 ;  /* 0x0000040000047802 */ /* 0x000fe40000000f00 */
[----:B------:R-:W-:Y:S01]  /*0150*/  ISETP.GT.U32.AND P1, PT, R13, 0x8, PT ;  /* 0x000000080d00780c */ /* 0x000fe20003f24070 */
[----:B------:R-:W0:Y:S03]  /*0160*/  S2R R5, SR_CgaCtaId ;  /* 0x0000000000057919 */ /* 0x000e260000008800 */
[----:B------:R-:W-:-:S04]  /*0170*/  ISETP.GT.U32.OR P1, PT, R0, 0x7, P1 ;  /* 0x000000070000780c */ /* 0x000fc80000f24470 */
[----:B------:R-:W-:Y:S02]  /*0180*/  ISETP.EQ.OR P1, PT, R13, RZ, P1 ;  /* 0x000000ff0d00720c */ /* 0x000fe40000f22670 */
[----:B0-----:R-:W-:-:S05]  /*0190*/  LEA R4, R5, R4, 0x18 ;  /* 0x0000000405047211 */ /* 0x001fca00078ec0ff */
[----:B------:R-:W-:-:S04]  /*01a0*/  IMAD R4, R11, 0x58, R4 ;  /* 0x000000580b047824 */ /* 0x000fc800078e0204 */
[----:B------:R-:W-:Y:S01]  /*01b0*/  IMAD R4, R13, 0x8, R4 ;  /* 0x000000080d047824 */ /* 0x000fe200078e0204 */
[----:B--2---:R-:W0:Y:S04]  /*01c0*/  @P0 F2F.F64.F32 R8, R6 ;  /* 0x0000000600080310 */ /* 0x004e280000201800 */
[----:B0-----:R0:W-:Y:S04]  /*01d0*/  @P0 STS.64 [R4], R8 ;  /* 0x0000000804000388 */ /* 0x0011e80000000a00 */
[----:B------:R0:W-:Y:S01]  /*01e0*/  @!P0 STS.64 [R4], RZ ;  /* 0x000000ff04008388 */ /* 0x0001e20000000a00 */
[----:B------:R-:W-:Y:S06]  /*01f0*/  BAR.SYNC.DEFER_BLOCKING 0x0 ;  /* 0x0000000000007b1d */ /* 0x000fec0000010000 */
[----:B------:R-:W-:Y:S05]  /*0200*/  @P1 EXIT ;  /* 0x000000000000194d */ /* 0x000fea0003800000 */
[----:B------:R-:W1:Y:S01]  /*0210*/  LDS.64 R6, [R4+-0x60] ;  /* 0xffffa00004067984 */ /* 0x000e620000000a00 */
[----:B------:R-:W-:Y:S01]  /*0220*/  IMAD.MOV.U32 R5, RZ, RZ, 0x41100000 ;  /* 0x41100000ff057424 */ /* 0x000fe200078e00ff */
[----:B------:R-:W-:Y:S02]  /*0230*/  BSSY.RECONVERGENT B1, `(.L_x_30) ;  /* 0x000002e000017945 */ /* 0x000fe40003800200 */
[----:B0-----:R-:W0:Y:S04]  /*0240*/  LDS.64 R8, [R4+-0x58] ;  /* 0xffffa80004087984 */ /* 0x001e280000000a00 */
[----:B------:R-:W2:Y:S04]  /*0250*/  LDS.64 R12, [R4+-0x50] ;  /* 0xffffb000040c7984 */ /* 0x000ea80000000a00 */
[----:B------:R-:W3:Y:S04]  /*0260*/  LDS.64 R14, [R4+-0x8] ;  /* 0xfffff800040e7984 */ /* 0x000ee80000000a00 */
[----:B------:R-:W4:Y:S01]  /*0270*/  LDS.64 R16, [R4] ;  /* 0x0000000004107984 */ /* 0x000f220000000a00 */
        /* <DEDUP_REMOVED lines=10> */
[----:B------:R-:W0:Y:S09]  /*0320*/  LDS.64 R14, [R4+0x8] ;  /* 0x00000800040e7984 */ /* 0x000e320000000a00 */
[----:B------:R-:W1:Y:S08]  /*0330*/  F2F.F32.F64 R12, R12 ;  /* 0x0000000c000c7310 */ /* 0x000e700000301000 */
[----:B-1----:R-:W4:Y:S02]  /*0340*/  F2F.F64.F32 R6, R12 ;  /* 0x0000000c00067310 */ /* 0x002f240000201800 */
[----:B----4-:R-:W-:Y:S01]  /*0350*/  DADD R6, R16, R6 ;  /* 0x0000000010067229 */ /* 0x010fe20000000006 */
[----:B------:R-:W1:Y:S09]  /*0360*/  LDS.64 R16, [R4+0x50] ;  /* 0x0000500004107984 */ /* 0x000e720000000a00 */
[----:B------:R-:W2:Y:S08]  /*0370*/  F2F.F32.F64 R6, R6 ;  /* 0x0000000600067310 */ /* 0x000eb00000301000 */
[----:B--2---:R-:W0:Y:S02]  /*0380*/  F2F.F64.F32 R8, R6 ;  /* 0x0000000600087310 */ /* 0x004e240000201800 */
[----:B0-----:R-:W-:Y:S01]  /*0390*/  DADD R8, R14, R8 ;  /* 0x000000000e087229 */ /* 0x001fe20000000008 */
[----:B------:R-:W0:Y:S09]  /*03a0*/  LDS.64 R14, [R4+0x58] ;  /* 0x00005800040e7984 */ /* 0x000e320000000a00 */
[----:B------:R-:W2:Y:S08]  /*03b0*/  F2F.F32.F64 R8, R8 ;  /* 0x0000000800087310 */ /* 0x000eb00000301000 */
[----:B--2---:R2:W1:Y:S02]  /*03c0*/  F2F.F64.F32 R10, R8 ;  /* 0x00000008000a7310 */ /* 0x0044640000201800 */
[----:B--2---:R-:W-:-:S04]  /*03d0*/  IMAD.MOV.U32 R8, RZ, RZ, 0x3de38e39 ;  /* 0x3de38e39ff087424 */ /* 0x004fc800078e00ff */
[----:B------:R-:W-:Y:S01]  /*03e0*/  FFMA R5, R8, -R5, 1 ;  /* 0x3f80000008057423 */ /* 0x000fe20000000805 */
[----:B-1----:R-:W-:-:S03]  /*03f0*/  DADD R10, R16, R10 ;  /* 0x00000000100a7229 */ /* 0x002fc6000000000a */
[----:B------:R-:W-:Y:S01]  /*0400*/  FFMA R5, R5, R8, 0.11111111193895339966 ;  /* 0x3de38e3905057423 */ /* 0x000fe20000000008 */
[----:B------:R-:W1:Y:S06]  /*0410*/  LDS.64 R16, [R4+0x60] ;  /* 0x0000600004107984 */ /* 0x000e6c0000000a00 */
[----:B------:R-:W2:Y:S08]  /*0420*/  F2F.F32.F64 R10, R10 ;  /* 0x0000000a000a7310 */ /* 0x000eb00000301000 */
[----:B--2---:R-:W0:Y:S02]  /*0430*/  F2F.F64.F32 R12, R10 ;  /* 0x0000000a000c7310 */ /* 0x004e240000201800 */
        /* <DEDUP_REMOVED lines=11> */
[----:B------:R-:W-:Y:S05]  /*04f0*/  CALL.REL.NOINC `($__internal_2_$__cuda_sm3x_div_rn_noftz_f32_slowpath) ;  /* 0x00000000002c7944 */ /* 0x000fea0003c00000 */
[----:B------:R-:W-:-:S07]  /*0500*/  IMAD.MOV.U32 R5, RZ, RZ, R6 ;  /* 0x000000ffff057224 */ /* 0x000fce00078e0006 */
.L_x_31:
[----:B------:R-:W-:Y:S05]  /*0510*/  BSYNC.RECONVERGENT B1 ;  /* 0x0000000000017941 */ /* 0x000fea0003800200 */
.L_x_30:
[----:B------:R-:W0:Y:S01]  /*0520*/  LDCU UR8, c[0x0][0x390] ;  /* 0x00007200ff0877ac */ /* 0x000e220008000800 */
[----:B------:R-:W1:Y:S01]  /*0530*/  LDCU.64 UR4, c[0x0][0x388] ;  /* 0x00007100ff0477ac */ /* 0x000e620008000a00 */
[----:B0-----:R-:W-:-:S05]  /*0540*/  IMAD R3, R3, UR8, RZ ;  /* 0x0000000803037c24 */ /* 0x001fca000f8e02ff */
[----:B------:R-:W-:-:S04]  /*0550*/  IADD3 R0, P0, PT, R2, R3, RZ ;  /* 0x0000000302007210 */ /* 0x000fc80007f1e0ff */
[----:B------:R-:W-:Y:S02]  /*0560*/  LEA.HI.X.SX32 R3, R3, RZ, 0x1, P0 ;  /* 0x000000ff03037211 */ /* 0x000fe400000f0eff */
[----:B-1----:R-:W-:-:S04]  /*0570*/  LEA R2, P0, R0, UR4, 0x2 ;  /* 0x0000000400027c11 */ /* 0x002fc8000f8010ff */
[----:B------:R-:W-:-:S05]  /*0580*/  LEA.HI.X R3, R0, UR5, R3, 0x2, P0 ;  /* 0x0000000500037c11 */ /* 0x000fca00080f1403 */
[----:B------:R-:W-:Y:S01]  /*0590*/  STG.E desc[UR6][R2.64+-0x4], R5 ;  /* 0xfffffc0502007986 */ /* 0x000fe2000c101906 */
[----:B------:R-:W-:Y:S05]  /*05a0*/  EXIT ;  /* 0x000000000000794d */ /* 0x000fea0003800000 */
        .weak           $__internal_2_$__cuda_sm3x_div_rn_noftz_f32_slowpath
        .type           $__internal_2_$__cuda_sm3x_div_rn_noftz_f32_slowpath,@function
        .size           $__internal_2_$__cuda_sm3x_div_rn_noftz_f32_slowpath,(.L_x_62 - $__internal_2_$__cuda_sm3x_div_rn_noftz_f32_slowpath)
$__internal_2_$__cuda_sm3x_div_rn_noftz_f32_slowpath:
        /* <DEDUP_REMOVED lines=28> */
.L_x_34:
[----:B------:R-:W-:Y:S05]  /*0770*/  BSYNC.RELIABLE B2 ;  /* 0x0000000000027941 */ /* 0x000fea0003800100 */
.L_x_33:
        /* <DEDUP_REMOVED lines=28> */
[CC--:B------:R-:W-:Y:S01]  /*0940*/  FFMA.RZ R0, R11.reuse, R9.reuse, R8 ;  /* 0x000000090b007223 */ /* 0x0c0fe2000000c008 */
[----:B------:R-:W-:Y:S01]  /*0950*/  IMAD.MOV R7, RZ, RZ, -R10 ;  /* 0x000000ffff077224 */ /* 0x000fe200078e0a0a */
[C---:B------:R-:W-:Y:S02]  /*0960*/  ISETP.NE.AND P2, PT, R10.reuse, RZ, PT ;  /* 0x000000ff0a00720c */ /* 0x040fe40003f45270 */
[----:B------:R-:W-:Y:S02]  /*0970*/  ISETP.NE.AND P1, PT, R10, RZ, PT ;  /* 0x000000ff0a00720c */ /* 0x000fe40003f25270 */
[----:B------:R-:W-:Y:S01]  /*0980*/  LOP3.LUT R5, R0, 0x7fffff, RZ, 0xc0, !PT ;  /* 0x007fffff00057812 */ /* 0x000fe200078ec0ff */
[CCC-:B------:R-:W-:Y:S01]  /*0990*/  FFMA.RP R0, R11.reuse, R9.reuse, R8.reuse ;  /* 0x000000090b007223 */ /* 0x1c0fe20000008008 */
[----:B------:R-:W-:Y:S01]  /*09a0*/  FFMA.RM R11, R11, R9, R8 ;  /* 0x000000090b0b7223 */ /* 0x000fe20000004008 */
[----:B------:R-:W-:Y:S01]  /*09b0*/  VIADD R8, R10, 0x20 ;  /* 0x000000200a087836 */ /* 0x000fe20000000000 */
[----:B------:R-:W-:-:S03]  /*09c0*/  LOP3.LUT R5, R5, 0x800000, RZ, 0xfc, !PT ;  /* 0x0080000005057812 */ /* 0x000fc600078efcff */
        /* <DEDUP_REMOVED lines=13> */
.L_x_41:
[----:B------:R-:W-:-:S04]  /*0aa0*/  LOP3.LUT R6, R6, 0x80000000, RZ, 0xc0, !PT ;  /* 0x8000000006067812 */ /* 0x000fc800078ec0ff */
[----:B------:R-:W-:Y:S01]  /*0ab0*/  LOP3.LUT R6, R6, 0x7f800000, RZ, 0xfc, !PT ;  /* 0x7f80000006067812 */ /* 0x000fe200078efcff */
[----:B------:R-:W-:Y:S06]  /*0ac0*/  BRA `(.L_x_42) ;  /* 0x0000000000047947 */ /* 0x000fec0003800000 */
.L_x_40:
[----:B------:R-:W-:-:S07]  /*0ad0*/  IMAD R6, R7, 0x800000, R6 ;  /* 0x0080000007067824 */ /* 0x000fce00078e0206 */
.L_x_42:
[----:B------:R-:W-:Y:S05]  /*0ae0*/  BSYNC.RECONVERGENT B2 ;  /* 0x0000000000027941 */ /* 0x000fea0003800200 */
.L_x_39:
[----:B------:R-:W-:Y:S05]  /*0af0*/  BRA `(.L_x_43) ;  /* 0x0000000000207947 */ /* 0x000fea0003800000 */
.L_x_38:
[----:B------:R-:W-:-:S04]  /*0b00*/  LOP3.LUT R6, R7, 0x80000000, R6, 0x48, !PT ;  /* 0x8000000007067812 */ /* 0x000fc800078e4806 */
[----:B------:R-:W-:Y:S01]  /*0b10*/  LOP3.LUT R6, R6, 0x7f800000, RZ, 0xfc, !PT ;  /* 0x7f80000006067812 */ /* 0x000fe200078efcff */
[----:B------:R-:W-:Y:S06]  /*0b20*/  BRA `(.L_x_43) ;  /* 0x0000000000147947 */ /* 0x000fec0003800000 */
.L_x_37:
[----:B------:R-:W-:Y:S01]  /*0b30*/  LOP3.LUT R6, R7, 0x80000000, R6, 0x48, !PT ;  /* 0x8000000007067812 */ /* 0x000fe200078e4806 */
[----:B------:R-:W-:Y:S06]  /*0b40*/  BRA `(.L_x_43) ;  /* 0x00000000000c7947 */ /* 0x000fec0003800000 */
.L_x_36:
[----:B------:R-:W0:Y:S01]  /*0b50*/  MUFU.RSQ R6, -QNAN ;  /* 0xffc0000000067908 */ /* 0x000e220000001400 */
[----:B------:R-:W-:Y:S05]  /*0b60*/  BRA `(.L_x_43) ;  /* 0x0000000000047947 */ /* 0x000fea0003800000 */
.L_x_35:
[----:B------:R-:W-:-:S07]  /*0b70*/  FADD.FTZ R6, R0, 9 ;  /* 0x4110000000067421 */ /* 0x000fce0000010000 */
.L_x_43:
[----:B------:R-:W-:Y:S05]  /*0b80*/  BSYNC.RECONVERGENT B0 ;  /* 0x0000000000007941 */ /* 0x000fea0003800200 */
.L_x_32:
[----:B------:R-:W-:-:S04]  /*0b90*/  IMAD.MOV.U32 R5, RZ, RZ, 0x0 ;  /* 0x00000000ff057424 */ /* 0x000fc800078e00ff */
[----:B0-----:R-:W-:Y:S05]  /*0ba0*/  RET.REL.NODEC R4 `(_Z24optimized_convolution_2DPKfPfi) ;  /* 0xfffffff404147950 */ /* 0x001fea0003c3ffff */
.L_x_44:
        /* <DEDUP_REMOVED lines=13> */
.L_x_62:


//--------------------- .text._Z20basic_convolution_2DPKfPfi --------------------------
	.section	.text._Z20basic_convolution_2DPKfPfi,"ax",@progbits
	.align	128
        .global         _Z20basic_convolution_2DPKfPfi
        .type           _Z20basic_convolution_2DPKfPfi,@function
        .size           _Z20basic_convolution_2DPKfPfi,(.L_x_63 - _Z20basic_convolution_2DPKfPfi)
        .other          _Z20basic_convolution_2DPKfPfi,@"STO_CUDA_ENTRY STV_DEFAULT"
_Z20basic_convolution_2DPKfPfi:
.text._Z20basic_convolution_2DPKfPfi:
[----:B------:R-:W-:Y:S01]  /*0000*/  LDC R1, c[0x0][0x37c] ;  /* 0x0000df00ff017b82 */ /* 0x000fe20000000800 */
[----:B------:R-:W0:Y:S07]  /*0010*/  S2R R0, SR_TID.X ;  /* 0x0000000000007919 */ /* 0x000e2e0000002100 */
[----:B------:R-:W0:Y:S01]  /*0020*/  S2UR UR4, SR_CTAID.X ;  /* 0x00000000000479c3 */ /* 0x000e220000002500 */
[----:B------:R-:W1:Y:S01]  /*0030*/  LDCU UR8, c[0x0][0x390] ;  /* 0x00007200ff0877ac */ /* 0x000e620008000800 */
[----:B------:R-:W2:Y:S01]  /*0040*/  S2R R3, SR_TID.Y ;  /* 0x0000000000037919 */ /* 0x000ea20000002200 */
[----:B------:R-:W3:Y:S05]  /*0050*/  LDCU.64 UR6, c[0x0][0x358] ;  /* 0x00006b00ff0677ac */ /* 0x000eea0008000a00 */
[----:B------:R-:W0:Y:S08]  /*0060*/  LDC R9, c[0x0][0x360] ;  /* 0x0000d800ff097b82 */ /* 0x000e300000000800 */
[----:B------:R-:W2:Y:S08]  /*0070*/  S2UR UR5, SR_CTAID.Y ;  /* 0x00000000000579c3 */ /* 0x000eb00000002600 */
[----:B------:R-:W2:Y:S01]  /*0080*/  LDC R2, c[0x0][0x364] ;  /* 0x0000d900ff027b82 */ /* 0x000ea20000000800 */
[----:B0-----:R-:W-:-:S04]  /*0090*/  IMAD R9, R9, UR4, R0 ;  /* 0x0000000409097c24 */ /* 0x001fc8000f8e0200 */
[C---:B------:R-:W-:Y:S01]  /*00a0*/  VIADD R0, R9.reuse, 0xffffffff ;  /* 0xffffffff09007836 */ /* 0x040fe20000000000 */
[----:B-1----:R-:W-:-:S04]  /*00b0*/  ISETP.GT.AND P1, PT, R9, UR8, PT ;  /* 0x0000000809007c0c */ /* 0x002fc8000bf24270 */
[----:B------:R-:W-:Y:S01]  /*00c0*/  ISETP.GT.AND P1, PT, R9, RZ, !P1 ;  /* 0x000000ff0900720c */ /* 0x000fe20004f24270 */
[----:B--2---:R-:W-:Y:S01]  /*00d0*/  IMAD R2, R2, UR5, R3 ;  /* 0x0000000502027c24 */ /* 0x004fe2000f8e0203 */
[----:B------:R-:W0:Y:S01]  /*00e0*/  LDCU.64 UR4, c[0x0][0x380] ;  /* 0x00007000ff0477ac */ /* 0x000e220008000a00 */
[----:B------:R-:W-:-:S03]  /*00f0*/  IMAD R3, R0, UR8, RZ ;  /* 0x0000000800037c24 */ /* 0x000fc6000f8e02ff */
[C---:B------:R-:W-:Y:S02]  /*0100*/  ISETP.GE.OR P4, PT, R2.reuse, UR8, !P1 ;  /* 0x0000000802007c0c */ /* 0x040fe4000cf86670 */
[C---:B------:R-:W-:Y:S02]  /*0110*/  ISETP.GT.AND P2, PT, R2.reuse, UR8, PT ;  /* 0x0000000802007c0c */ /* 0x040fe4000bf44270 */
[C---:B------:R-:W-:Y:S02]  /*0120*/  IADD3 R0, P3, PT, R2.reuse, R3, RZ ;  /* 0x0000000302007210 */ /* 0x040fe40007f7e0ff */
[----:B------:R-:W-:Y:S02]  /*0130*/  ISETP.NE.AND P2, PT, R2, RZ, !P2 ;  /* 0x000000ff0200720c */ /* 0x000fe40005745270 */
[----:B------:R-:W-:Y:S02]  /*0140*/  LEA.HI.X.SX32 R5, R3, RZ, 0x1, P3 ;  /* 0x000000ff03057211 */ /* 0x000fe400018f0eff */
[----:B------:R-:W-:-:S03]  /*0150*/  PLOP3.LUT P0, PT, P1, P2, PT, 0x80, 0x8 ;  /* 0x000000000008781c */ /* 0x000fc60000f05070 */
[----:B------:R-:W1:Y:S01]  /*0160*/  @!P4 LDC.64 R6, c[0x0][0x380] ;  /* 0x0000e000ff06cb82 */ /* 0x000e620000000a00 */
[----:B0-----:R-:W-:Y:S01]  /*0170*/  LEA R4, P3, R0, UR4, 0x2 ;  /* 0x0000000400047c11 */ /* 0x001fe2000f8610ff */
[----:B------:R-:W-:-:S03]  /*0180*/  @!P4 IMAD.IADD R3, R2, 0x1, R3 ;  /* 0x000000010203c824 */ /* 0x000fc600078e0203 */
[----:B------:R-:W-:-:S05]  /*0190*/  LEA.HI.X R5, R0, UR5, R5, 0x2, P3 ;  /* 0x0000000500057c11 */ /* 0x000fca00098f1405 */
[----:B---3--:R-:W2:Y:S01]  /*01a0*/  @P0 LDG.E R10, desc[UR6][R4.64+-0x4] ;  /* 0xfffffc06040a0981 */ /* 0x008ea2000c1e1900 */
[----:B-1----:R-:W-:-:S06]  /*01b0*/  @!P4 IMAD.WIDE R6, R3, 0x4, R6 ;  /* 0x000000040306c825 */ /* 0x002fcc00078e0206 */
[----:B------:R0:W3:Y:S01]  /*01c0*/  @!P4 LDG.E R6, desc[UR6][R6.64] ;  /* 0x000000060606c981 */ /* 0x0000e2000c1e1900 */
[C---:B------:R-:W-:Y:S01]  /*01d0*/  ISETP.GE.AND P3, PT, R9.reuse, UR8, PT ;  /* 0x0000000809007c0c */ /* 0x040fe2000bf66270 */
[C---:B------:R-:W-:Y:S02]  /*01e0*/  VIADD R0, R9.reuse, 0x1 ;  /* 0x0000000109007836 */ /* 0x040fe40000000000 */
[----:B------:R-:W-:Y:S01]  /*01f0*/  IMAD.MOV.U32 R15, RZ, RZ, RZ ;  /* 0x000000ffff0f7224 */ /* 0x000fe200078e00ff */
[C---:B------:R-:W-:Y:S01]  /*0200*/  ISETP.GT.AND P3, PT, R9.reuse, -0x1, !P3 ;  /* 0xffffffff0900780c */ /* 0x040fe20005f64270 */
[----:B------:R-:W-:Y:S02]  /*0210*/  IMAD R3, R9, UR8, RZ ;  /* 0x0000000809037c24 */ /* 0x000fe4000f8e02ff */
[C---:B------:R-:W-:Y:S01]  /*0220*/  VIADD R14, R2.reuse, 0x1 ;  /* 0x00000001020e7836 */ /* 0x040fe20000000000 */
[C---:B------:R-:W-:Y:S01]  /*0230*/  ISETP.GE.OR P6, PT, R2.reuse, UR8, !P3 ;  /* 0x0000000802007c0c */ /* 0x040fe2000dfc6670 */
[----:B------:R-:W-:Y:S01]  /*0240*/  VIADD R21, R3, UR8 ;  /* 0x0000000803157c36 */ /* 0x000fe20008000000 */
[----:B------:R-:W-:-:S02]  /*0250*/  IADD3 R8, P5, PT, R2, R3, RZ ;  /* 0x0000000302087210 */ /* 0x000fc40007fbe0ff */
[----:B------:R-:W-:Y:S02]  /*0260*/  ISETP.GE.OR P1, PT, R14, UR8, !P1 ;  /* 0x000000080e007c0c */ /* 0x000fe4000cf26670 */
[----:B------:R-:W-:-:S07]  /*0270*/  LEA.HI.X.SX32 R11, R3, RZ, 0x1, P5 ;  /* 0x000000ff030b7211 */ /* 0x000fce00028f0eff */
[----:B------:R-:W1:Y:S01]  /*0280*/  @!P6 LDC.64 R16, c[0x0][0x380] ;  /* 0x0000e000ff10eb82 */ /* 0x000e620000000a00 */
[----:B------:R-:W-:-:S03]  /*0290*/  @!P6 IMAD.IADD R19, R2, 0x1, R3 ;  /* 0x000000010213e824 */ /* 0x000fc600078e0203 */
[----:B------:R-:W4:Y:S01]  /*02a0*/  @!P1 LDG.E R4, desc[UR6][R4.64+0x4] ;  /* 0x0000040604049981 */ /* 0x000f22000c1e1900 */
[----:B-1----:R-:W-:-:S06]  /*02b0*/  @!P6 IMAD.WIDE R16, R19, 0x4, R16 ;  /* 0x000000041310e825 */ /* 0x002fcc00078e0210 */
[----:B------:R-:W4:Y:S01]  /*02c0*/  @!P6 LDG.E R16, desc[UR6][R16.64] ;  /* 0x000000061010e981 */ /* 0x000f22000c1e1900 */
[----:B--2---:R-:W-:Y:S01]  /*02d0*/  @P0 FADD R15, RZ, R10 ;  /* 0x0000000aff0f0221 */ /* 0x004fe20000000000 */
[----:B------:R-:W-:Y:S02]  /*02e0*/  ISETP.GE.AND P0, PT, R0, UR8, PT ;  /* 0x0000000800007c0c */ /* 0x000fe4000bf06270 */
[C---:B------:R-:W-:Y:S02]  /*02f0*/  LEA R10, P5, R8.reuse, UR4, 0x2 ;  /* 0x00000004080a7c11 */ /* 0x040fe4000f8a10ff */
[----:B------:R-:W-:Y:S02]  /*0300*/  ISETP.GT.AND P0, PT, R9, -0x2, !P0 ;  /* 0xfffffffe0900780c */ /* 0x000fe40004704270 */
[----:B------:R-:W-:Y:S02]  /*0310*/  LEA.HI.X R11, R8, UR5, R11, 0x2, P5 ;  /* 0x00000005080b7c11 */ /* 0x000fe4000a8f140b */
[----:B------:R-:W-:-:S04]  /*0320*/  IADD3 R0, P5, PT, R2, R21, RZ ;  /* 0x0000001502007210 */ /* 0x000fc80007fbe0ff */
[----:B0-----:R-:W-:Y:S01]  /*0330*/  LEA.HI.X.SX32 R7, R21, RZ, 0x1, P5 ;  /* 0x000000ff15077211 */ /* 0x001fe200028f0eff */
[----:B---3--:R-:W-:Y:S01]  /*0340*/  @!P4 FADD R15, R15, R6 ;  /* 0x000000060f0fc221 */ /* 0x008fe20000000000 */
[----:B------:R-:W-:Y:S02]  /*0350*/  ISETP.GE.OR P4, PT, R2, UR8, !P0 ;  /* 0x0000000802007c0c */ /* 0x000fe4000c786670 */
[----:B------:R-:W-:-:S04]  /*0360*/  LEA R6, P5, R0, UR4, 0x2 ;  /* 0x0000000400067c11 */ /* 0x000fc8000f8a10ff */
[----:B------:R-:W-:Y:S02]  /*0370*/  LEA.HI.X R7, R0, UR5, R7, 0x2, P5 ;  /* 0x0000000500077c11 */ /* 0x000fe4000a8f1407 */
[----:B------:R-:W-:Y:S02]  /*0380*/  PLOP3.LUT P5, PT, P3, P2, PT, 0x80, 0x8 ;  /* 0x000000000008781c */ /* 0x000fe40001fa5070 */
[----:B------:R-:W-:-:S03]  /*0390*/  ISETP.GE.OR P3, PT, R14, UR8, !P3 ;  /* 0x000000080e007c0c */ /* 0x000fc6000df66670 */
[----:B------:R-:W0:Y:S01]  /*03a0*/  @!P4 LDC.64 R12, c[0x0][0x380] ;  /* 0x0000e000ff0ccb82 */ /* 0x000e220000000a00 */
[----:B------:R-:W-:Y:S02]  /*03b0*/  PLOP3.LUT P2, PT, P0, P2, PT, 0x80, 0x8 ;  /* 0x000000000008781c */ /* 0x000fe40000745070 */
[----:B------:R-:W-:Y:S01]  /*03c0*/  ISETP.GE.OR P0, PT, R14, UR8, !P0 ;  /* 0x000000080e007c0c */ /* 0x000fe2000c706670 */
[----:B------:R-:W-:-:S04]  /*03d0*/  @!P4 IMAD.IADD R21, R2, 0x1, R21 ;  /* 0x000000010215c824 */ /* 0x000fc800078e0215 */
[----:B------:R-:W2:Y:S04]  /*03e0*/  @P5 LDG.E R0, desc[UR6][R10.64+-0x4] ;  /* 0xfffffc060a005981 */ /* 0x000ea8000c1e1900 */
[----:B------:R-:W3:Y:S04]  /*03f0*/  @!P3 LDG.E R8, desc[UR6][R10.64+0x4] ;  /* 0x000004060a08b981 */ /* 0x000ee8000c1e1900 */
[----:B------:R1:W5:Y:S04]  /*0400*/  @P2 LDG.E R14, desc[UR6][R6.64+-0x4] ;  /* 0xfffffc06060e2981 */ /* 0x000368000c1e1900 */
[----:B------:R1:W5:Y:S01]  /*0410*/  @!P0 LDG.E R18, desc[UR6][R6.64+0x4] ;  /* 0x0000040606128981 */ /* 0x000362000c1e1900 */
[----:B0-----:R-:W-:-:S06]  /*0420*/  @!P4 IMAD.WIDE R12, R21, 0x4, R12 ;  /* 0x00000004150cc825 */ /* 0x001fcc00078e020c */
[----:B------:R1:W5:Y:S01]  /*0430*/  @!P4 LDG.E R12, desc[UR6][R12.64] ;  /* 0x000000060c0cc981 */ /* 0x000362000c1e1900 */
[----:B------:R-:W-:Y:S01]  /*0440*/  VIMNMX R9, PT, PT, R9, R2, !PT ;  /* 0x0000000209097248 */ /* 0x000fe20007fe0100 */
[----:B----4-:R-:W-:-:S03]  /*0450*/  @!P1 FADD R15, R15, R4 ;  /* 0x000000040f0f9221 */ /* 0x010fc60000000000 */
[----:B------:R-:W-:Y:S01]  /*0460*/  ISETP.GE.AND P1, PT, R9, UR8, PT ;  /* 0x0000000809007c0c */ /* 0x000fe2000bf26270 */
[----:B--2---:R-:W-:-:S04]  /*0470*/  @P5 FADD R15, R15, R0 ;  /* 0x000000000f0f5221 */ /* 0x004fc80000000000 */
[----:B------:R-:W-:-:S04]  /*0480*/  @!P6 FADD R15, R15, R16 ;  /* 0x000000100f0fe221 */ /* 0x000fc80000000000 */
[----:B---3--:R-:W-:-:S04]  /*0490*/  @!P3 FADD R15, R15, R8 ;  /* 0x000000080f0fb221 */ /* 0x008fc80000000000 */
[----:B-1----:R-:W-:Y:S05]  /*04a0*/  @P1 EXIT ;  /* 0x000000000000194d */ /* 0x002fea0003800000 */
[----:B-----5:R-:W-:Y:S01]  /*04b0*/  @P2 FADD R15, R15, R14 ;  /* 0x0000000e0f0f2221 */ /* 0x020fe20000000000 */
[----:B------:R-:W-:Y:S01]  /*04c0*/  IMAD.MOV.U32 R5, RZ, RZ, 0x3de38e39 ;  /* 0x3de38e39ff057424 */ /* 0x000fe200078e00ff */
[----:B------:R-:W-:Y:S01]  /*04d0*/  BSSY.RECONVERGENT B1, `(.L_x_45) ;  /* 0x000000f000017945 */ /* 0x000fe20003800200 */
[----:B------:R-:W-:Y:S02]  /*04e0*/  IMAD.MOV.U32 R0, RZ, RZ, 0x41100000 ;  /* 0x41100000ff007424 */ /* 0x000fe400078e00ff */
[----:B------:R-:W-:Y:S02]  /*04f0*/  @!P4 FADD R15, R15, R12 ;  /* 0x0000000c0f0fc221 */ /* 0x000fe40000000000 */
[----:B------:R-:W-:Y:S02]  /*0500*/  FFMA R0, R5, -R0, 1 ;  /* 0x3f80000005007423 */ /* 0x000fe40000000800 */
[----:B------:R-:W-:Y:S02]  /*0510*/  @!P0 FADD R15, R15, R18 ;  /* 0x000000120f0f8221 */ /* 0x000fe40000000000 */
[----:B------:R-:W-:-:S02]  /*0520*/  FFMA R0, R0, R5, 0.11111111193895339966 ;  /* 0x3de38e3900007423 */ /* 0x000fc40000000005 */
[----:B------:R-:W0:Y:S02]  /*0530*/  FCHK P0, R15, 9 ;  /* 0x411000000f007902 */ /* 0x000e240000000000 */
[----:B------:R-:W-:-:S04]  /*0540*/  FFMA R4, R0, R15, RZ ;  /* 0x0000000f00047223 */ /* 0x000fc800000000ff */
[----:B------:R-:W-:-:S04]  /*0550*/  FFMA R5, R4, -9, R15 ;  /* 0xc110000004057823 */ /* 0x000fc8000000000f */
[----:B------:R-:W-:Y:S01]  /*0560*/  FFMA R7, R0, R5, R4 ;  /* 0x0000000500077223 */ /* 0x000fe20000000004 */
[----:B0-----:R-:W-:Y:S06]  /*0570*/  @!P0 BRA `(.L_x_46) ;  /* 0x0000000000108947 */ /* 0x001fec0003800000 */
[----:B------:R-:W-:Y:S01]  /*0580*/  IMAD.MOV.U32 R0, RZ, RZ, R15 ;  /* 0x000000ffff007224 */ /* 0x000fe200078e000f */
[----:B------:R-:W-:-:S07]  /*0590*/  MOV R4, 0x5b0 ;  /* 0x000005b000047802 */ /* 0x000fce0000000f00 */
[----:B------:R-:W-:Y:S05]  /*05a0*/  CALL.REL.NOINC `($__internal_3_$__cuda_sm3x_div_rn_noftz_f32_slowpath) ;  /* 0x00000000001c7944 */ /* 0x000fea0003c00000 */
[----:B------:R-:W-:-:S07]  /*05b0*/  IMAD.MOV.U32 R7, RZ, RZ, R8 ;  /* 0x000000ffff077224 */ /* 0x000fce00078e0008 */
.L_x_46:
[----:B------:R-:W-:Y:S05]  /*05c0*/  BSYNC.RECONVERGENT B1 ;  /* 0x0000000000017941 */ /* 0x000fea0003800200 */
.L_x_45:
[----:B------:R-:W0:Y:S01]  /*05d0*/  LDC.64 R4, c[0x0][0x388] ;  /* 0x0000e200ff047b82 */ /* 0x000e220000000a00 */
[----:B------:R-:W-:-:S04]  /*05e0*/  IMAD.IADD R3, R2, 0x1, R3 ;  /* 0x0000000102037824 */ /* 0x000fc800078e0203 */
[----:B0-----:R-:W-:-:S05]  /*05f0*/  IMAD.WIDE R2, R3, 0x4, R4 ;  /* 0x0000000403027825 */ /* 0x001fca00078e0204 */
[----:B------:R-:W-:Y:S01]  /*0600*/  STG.E desc[UR6][R2.64], R7 ;  /* 0x0000000702007986 */ /* 0x000fe2000c101906 */
[----:B------:R-:W-:Y:S05]  /*0610*/  EXIT ;  /* 0x000000000000794d */ /* 0x000fea0003800000 */
        .weak           $__internal_3_$__cuda_sm3x_div_rn_noftz_f32_slowpath
        .type           $__internal_3_$__cuda_sm3x_div_rn_noftz_f32_slowpath,@function
        .size           $__internal_3_$__cuda_sm3x_div_rn_noftz_f32_slowpath,(.L_x_63 - $__internal_3_$__cuda_sm3x_div_rn_noftz_f32_slowpath)
$__internal_3_$__cuda_sm3x_div_rn_noftz_f32_slowpath:
[----:B------:R-:W-:Y:S01]  /*0620*/  SHF.R.U32.HI R5, RZ, 0x17, R0 ;  /* 0x00000017ff057819 */ /* 0x000fe20000011600 */
[----:B------:R-:W-:Y:S04]  /*0630*/  BSSY.RECONVERGENT B0, `(.L_x_47) ;  /* 0x000005b000007945 */ /* 0x000fe80003800200 */
[----:B------:R-:W-:Y:S01]  /*0640*/  BSSY.RELIABLE B2, `(.L_x_48) ;  /* 0x0000019000027945 */ /* 0x000fe20003800100 */
        /* <DEDUP_REMOVED lines=24> */
.L_x_49:
[----:B------:R-:W-:Y:S05]  /*07d0*/  BSYNC.RELIABLE B2 ;  /* 0x0000000000027941 */ /* 0x000fea0003800100 */
.L_x_48:
        /* <DEDUP_REMOVED lines=29> */
[C---:B------:R-:W-:Y:S01]  /*09b0*/  VIADD R6, R11.reuse, 0x20 ;  /* 0x000000200b067836 */ /* 0x040fe20000000000 */
[C---:B------:R-:W-:Y:S02]  /*09c0*/  ISETP.NE.AND P2, PT, R11.reuse, RZ, PT ;  /* 0x000000ff0b00720c */ /* 0x040fe40003f45270 */
[----:B------:R-:W-:Y:S02]  /*09d0*/  ISETP.NE.AND P1, PT, R11, RZ, PT ;  /* 0x000000ff0b00720c */ /* 0x000fe40003f25270 */
[----:B------:R-:W-:Y:S01]  /*09e0*/  LOP3.LUT R5, R0, 0x7fffff, RZ, 0xc0, !PT ;  /* 0x007fffff00057812 */ /* 0x000fe200078ec0ff */
[CCC-:B------:R-:W-:Y:S01]  /*09f0*/  FFMA.RP R0, R7.reuse, R9.reuse, R10.reuse ;  /* 0x0000000907007223 */ /* 0x1c0fe2000000800a */
[----:B------:R-:W-:Y:S01]  /*0a00*/  FFMA.RM R7, R7, R9, R10 ;  /* 0x0000000907077223 */ /* 0x000fe2000000400a */
[----:B------:R-:W-:Y:S01]  /*0a10*/  IMAD.MOV R9, RZ, RZ, -R11 ;  /* 0x000000ffff097224 */ /* 0x000fe200078e0a0b */
        /* <DEDUP_REMOVED lines=14> */
.L_x_56:
[----:B------:R-:W-:-:S04]  /*0b00*/  LOP3.LUT R8, R8, 0x80000000, RZ, 0xc0, !PT ;  /* 0x8000000008087812 */ /* 0x000fc800078ec0ff */
[----:B------:R-:W-:Y:S01]  /*0b10*/  LOP3.LUT R8, R8, 0x7f800000, RZ, 0xfc, !PT ;  /* 0x7f80000008087812 */ /* 0x000fe200078efcff */
[----:B------:R-:W-:Y:S06]  /*0b20*/  BRA `(.L_x_57) ;  /* 0x0000000000047947 */ /* 0x000fec0003800000 */
.L_x_55:
[----:B------:R-:W-:-:S07]  /*0b30*/  IMAD R8, R5, 0x800000, R8 ;  /* 0x0080000005087824 */ /* 0x000fce00078e0208 */
.L_x_57:
[----:B------:R-:W-:Y:S05]  /*0b40*/  BSYNC.RECONVERGENT B2 ;  /* 0x0000000000027941 */ /* 0x000fea0003800200 */
.L_x_54:
[----:B------:R-:W-:Y:S05]  /*0b50*/  BRA `(.L_x_58) ;  /* 0x0000000000207947 */ /* 0x000fea0003800000 */
.L_x_53:
[----:B------:R-:W-:-:S04]  /*0b60*/  LOP3.LUT R0, R5, 0x80000000, R0, 0x48, !PT ;  /* 0x8000000005007812 */ /* 0x000fc800078e4800 */
[----:B------:R-:W-:Y:S01]  /*0b70*/  LOP3.LUT R8, R0, 0x7f800000, RZ, 0xfc, !PT ;  /* 0x7f80000000087812 */ /* 0x000fe200078efcff */
[----:B------:R-:W-:Y:S06]  /*0b80*/  BRA `(.L_x_58) ;  /* 0x0000000000147947 */ /* 0x000fec0003800000 */
.L_x_52:
[----:B------:R-:W-:Y:S01]  /*0b90*/  LOP3.LUT R8, R5, 0x80000000, R0, 0x48, !PT ;  /* 0x8000000005087812 */ /* 0x000fe200078e4800 */
[----:B------:R-:W-:Y:S06]  /*0ba0*/  BRA `(.L_x_58) ;  /* 0x00000000000c7947 */ /* 0x000fec0003800000 */
.L_x_51:
[----:B------:R-:W0:Y:S01]  /*0bb0*/  MUFU.RSQ R8, -QNAN ;  /* 0xffc0000000087908 */ /* 0x000e220000001400 */
[----:B------:R-:W-:Y:S05]  /*0bc0*/  BRA `(.L_x_58) ;  /* 0x0000000000047947 */ /* 0x000fea0003800000 */
.L_x_50:
[----:B------:R-:W-:-:S07]  /*0bd0*/  FADD.FTZ R8, R0, 9 ;  /* 0x4110000000087421 */ /* 0x000fce0000010000 */
.L_x_58:
[----:B------:R-:W-:Y:S05]  /*0be0*/  BSYNC.RECONVERGENT B0 ;  /* 0x0000000000007941 */ /* 0x000fea0003800200 */
.L_x_47:
[----:B------:R-:W-:-:S04]  /*0bf0*/  IMAD.MOV.U32 R5, RZ, RZ, 0x0 ;  /* 0x00000000ff057424 */ /* 0x000fc800078e00ff */
[----:B0-----:R-:W-:Y:S05]  /*0c00*/  RET.REL.NODEC R4 `(_Z20basic_convolution_2DPKfPfi) ;  /* 0xfffffff004fc7950 */ /* 0x001fea0003c3ffff */
.L_x_59:
        /* <DEDUP_REMOVED lines=15> */
.L_x_63:


//--------------------- .nv.shared._Z24optimized_convolution_3DPKfPfi --------------------------
	.section	.nv.shared._Z24optimized_convolution_3DPKfPfi,"aw",@nobits
	.sectionflags	@""
	.align	8
.nv.shared._Z24optimized_convolution_3DPKfPfi:
	.zero		11672


//--------------------- .nv.shared.reserved.0     --------------------------
	.section	.nv.shared.reserved.0,"aw",@nobits
	.weak		__nv_reservedSMEM_offset_0_alias
	.size		__nv_reservedSMEM_offset_0_alias, 0, 64
	.other		__nv_reservedSMEM_offset_0_alias,@"STO_CUDA_RESERVED_SHARED STV_DEFAULT"
__nv_reservedSMEM_offset_0_alias:
	.zero		0
	.zero		64


//--------------------- .nv.shared._Z24optimized_convolution_2DPKfPfi --------------------------
	.section	.nv.shared._Z24optimized_convolution_2DPKfPfi,"aw",@nobits
	.sectionflags	@""
	.align	8
.nv.shared._Z24optimized_convolution_2DPKfPfi:
	.zero		1992


//--------------------- .nv.constant0._Z24optimized_convolution_3DPKfPfi --------------------------
	.section	.nv.constant0._Z24optimized_convolution_3DPKfPfi,"a",@progbits
	.sectionflags	@""
	.align	4
.nv.constant0._Z24optimized_convolution_3DPKfPfi:
	.zero		916


//--------------------- .nv.constant0._Z20basic_convolution_3DPKfPfi --------------------------
	.section	.nv.constant0._Z20basic_convolution_3DPKfPfi,"a",@progbits
	.sectionflags	@""
	.align	4
.nv.constant0._Z20basic_convolution_3DPKfPfi:
	.zero		916


//--------------------- .nv.constant0._Z24optimized_convolution_2DPKfPfi --------------------------
	.section	.nv.constant0._Z24optimized_convolution_2DPKfPfi,"a",@progbits
	.sectionflags	@""
	.align	4
.nv.constant0._Z24optimized_convolution_2DPKfPfi:
	.zero		916


//--------------------- .nv.constant0._Z20basic_convolution_2DPKfPfi --------------------------
	.section	.nv.constant0._Z20basic_convolution_2DPKfPfi,"a",@progbits
	.sectionflags	@""
	.align	4
.nv.constant0._Z20basic_convolution_2DPKfPfi:
	.zero		916


//--------------------- SYMBOLS --------------------------

	.type		.nv.reservedSmem.offset0,@object
	.size		.nv.reservedSmem.offset0,0x4
	.type		.nv.reservedSmem.cap,@object
	.size		.nv.reservedSmem.cap,0x4
